	.target	sm_100a

	.elftype	@"ET_EXEC"


//--------------------- .note.nv.tkinfo           --------------------------
	.section	.note.nv.tkinfo,"",@"SHT_NOTE"
	.sectionflags	@"SHF_NOTE_NV_TKINFO"
	.tkinfo
        /*0018*/ 	.word	0x00000002
        /*0030*/ 	.string	""
        /*0030*/ 	.string	"ptxas"
        /*0030*/ 	.string	"Cuda compilation tools, release 13.0, V13.0.88"
        /*0030*/ 	.string	"Build cuda_13.0.r13.0/compiler.36424714_0"
        /*0030*/ 	.string	"-arch sm_100a -m 64 "



//--------------------- .note.nv.cuinfo           --------------------------
	.section	.note.nv.cuinfo,"",@"SHT_NOTE"
	.sectionflags	@"SHF_NOTE_NV_CUINFO"
        /*0018*/ 	.short	0x0002
        /*001a*/ 	.short	0x0064
        /*001c*/ 	.short	0x0082
	.zero		2


//--------------------- .nv.info                  --------------------------
	.section	.nv.info,"",@"SHT_CUDA_INFO"
	.align	4


	//----- nvinfo : EIATTR_REGCOUNT
	.align		4
        /*0000*/ 	.byte	0x04, 0x2f
        /*0002*/ 	.short	(.L_19 - .L_18)
	.align		4
.L_18:
        /*0004*/ 	.word	index@(_ZN7cutlass13device_kernelINS_4gemm6kernel13GemmUniversalIN4cute5tupleIJiiiiEEENS1_10collective13CollectiveMmaINS1_35MainloopSm100TmaUmmaWarpSpecializedILi2ELi2ELi4ENS5_IJNS4_1CILi1EEESB_SB_EEEEENS5_IJNSA_ILi64EEENSA_ILi128EEESF_EEEfNS5_IJlSB_lEEEfSH_NS4_8TiledMMAINS4_8MMA_AtomIJNS4_17SM100_MMA_TF32_SSINS_10tfloat32_tESL_fLi64ELi128ELNS4_4UMMA5MajorE0ELSN_0ELNSM_7ScaleInE0ELSO_0EEEEEENS4_6LayoutISC_NS5_IJNSA_ILi0EEESS_SS_EEEEENS5_IJNS4_10UnderscoreESV_SV_EEEEENS4_13SM90_TMA_LOADENS4_14ComposedLayoutINS4_7SwizzleILi3ELi4ELi3EEENS4_18smem_ptr_flag_bitsILi32EEENSR_INS5_IJNSA_ILi8EEENSA_ILi32EEEEEENS5_IJS15_SB_EEEEEEEvNS4_8identityESY_S19_vS1A_EENS_8epilogue10collective18CollectiveEpilogueINS1C_23Sm100TmaWarpSpecializedILi4ELi2ELi16ELb1ELb0EEEJSG_NS5_IJNSR_ISE_SB_EENSR_IS15_SB_EEEEEfSH_fSH_NS1C_6fusion15FusionCallbacksIS1G_NS1K_17LinearCombinationIffffLNS_15FloatRoundStyleE2EEESG_S1J_JEEENS4_5SM1004TMEM4LOAD26SM100_TMEM_LOAD_16dp128b8xESY_S19_NS4_17SM75_U32x4_LDSM_NENS4_14SM90_TMA_STOREES19_NS4_17SM90_U32x4_STSM_NENS4_39AutoVectorizingCopyWithAssumedAlignmentILi128EEEEEEvvEEEEvNT_6ParamsE)
        /*0008*/ 	.word	0x0000005e


	//----- nvinfo : EIATTR_FRAME_SIZE
	.align		4
.L_19:
        /*000c*/ 	.byte	0x04, 0x11
        /*000e*/ 	.short	(.L_21 - .L_20)
	.align		4
.L_20:
        /*0010*/ 	.word	index@($__internal_2_$__cuda_sm10x_tcgen05_guardrail_trap_unallocated_columns_being_dealloced)
        /*0014*/ 	.word	0x00000000


	//----- nvinfo : EIATTR_FRAME_SIZE
	.align		4
.L_21:
        /*0018*/ 	.byte	0x04, 0x11
        /*001a*/ 	.short	(.L_23 - .L_22)
	.align		4
.L_22:
        /*001c*/ 	.word	index@($__internal_1_$__cuda_sm10x_tcgen05_guardrail_trap_phase_invalid_during_alloc)
        /*0020*/ 	.word	0x00000000


	//----- nvinfo : EIATTR_FRAME_SIZE
	.align		4
.L_23:
        /*0024*/ 	.byte	0x04, 0x11
        /*0026*/ 	.short	(.L_25 - .L_24)
	.align		4
.L_24:
        /*0028*/ 	.word	index@($__internal_0_$__cuda_sm10x_tcgen05_guardrail_trap_col_being_dealloced_not_returned_by_alloc)
        /*002c*/ 	.word	0x00000000


	//----- nvinfo : EIATTR_FRAME_SIZE
	.align		4
.L_25:
        /*0030*/ 	.byte	0x04, 0x11
        /*0032*/ 	.short	(.L_27 - .L_26)
	.align		4
.L_26:
        /*0034*/ 	.word	index@(_ZN7cutlass13device_kernelINS_4gemm6kernel13GemmUniversalIN4cute5tupleIJiiiiEEENS1_10collective13CollectiveMmaINS1_35MainloopSm100TmaUmmaWarpSpecializedILi2ELi2ELi4ENS5_IJNS4_1CILi1EEESB_SB_EEEEENS5_IJNSA_ILi64EEENSA_ILi128EEESF_EEEfNS5_IJlSB_lEEEfSH_NS4_8TiledMMAINS4_8MMA_AtomIJNS4_17SM100_MMA_TF32_SSINS_10tfloat32_tESL_fLi64ELi128ELNS4_4UMMA5MajorE0ELSN_0ELNSM_7ScaleInE0ELSO_0EEEEEENS4_6LayoutISC_NS5_IJNSA_ILi0EEESS_SS_EEEEENS5_IJNS4_10UnderscoreESV_SV_EEEEENS4_13SM90_TMA_LOADENS4_14ComposedLayoutINS4_7SwizzleILi3ELi4ELi3EEENS4_18smem_ptr_flag_bitsILi32EEENSR_INS5_IJNSA_ILi8EEENSA_ILi32EEEEEENS5_IJS15_SB_EEEEEEEvNS4_8identityESY_S19_vS1A_EENS_8epilogue10collective18CollectiveEpilogueINS1C_23Sm100TmaWarpSpecializedILi4ELi2ELi16ELb1ELb0EEEJSG_NS5_IJNSR_ISE_SB_EENSR_IS15_SB_EEEEEfSH_fSH_NS1C_6fusion15FusionCallbacksIS1G_NS1K_17LinearCombinationIffffLNS_15FloatRoundStyleE2EEESG_S1J_JEEENS4_5SM1004TMEM4LOAD26SM100_TMEM_LOAD_16dp128b8xESY_S19_NS4_17SM75_U32x4_LDSM_NENS4_14SM90_TMA_STOREES19_NS4_17SM90_U32x4_STSM_NENS4_39AutoVectorizingCopyWithAssumedAlignmentILi128EEEEEEvvEEEEvNT_6ParamsE)
        /*0038*/ 	.word	0x00000000


	//----- nvinfo : EIATTR_MIN_STACK_SIZE
	.align		4
.L_27:
        /*003c*/ 	.byte	0x04, 0x12
        /*003e*/ 	.short	(.L_29 - .L_28)
	.align		4
.L_28:
        /*0040*/ 	.word	index@(_ZN7cutlass13device_kernelINS_4gemm6kernel13GemmUniversalIN4cute5tupleIJiiiiEEENS1_10collective13CollectiveMmaINS1_35MainloopSm100TmaUmmaWarpSpecializedILi2ELi2ELi4ENS5_IJNS4_1CILi1EEESB_SB_EEEEENS5_IJNSA_ILi64EEENSA_ILi128EEESF_EEEfNS5_IJlSB_lEEEfSH_NS4_8TiledMMAINS4_8MMA_AtomIJNS4_17SM100_MMA_TF32_SSINS_10tfloat32_tESL_fLi64ELi128ELNS4_4UMMA5MajorE0ELSN_0ELNSM_7ScaleInE0ELSO_0EEEEEENS4_6LayoutISC_NS5_IJNSA_ILi0EEESS_SS_EEEEENS5_IJNS4_10UnderscoreESV_SV_EEEEENS4_13SM90_TMA_LOADENS4_14ComposedLayoutINS4_7SwizzleILi3ELi4ELi3EEENS4_18smem_ptr_flag_bitsILi32EEENSR_INS5_IJNSA_ILi8EEENSA_ILi32EEEEEENS5_IJS15_SB_EEEEEEEvNS4_8identityESY_S19_vS1A_EENS_8epilogue10collective18CollectiveEpilogueINS1C_23Sm100TmaWarpSpecializedILi4ELi2ELi16ELb1ELb0EEEJSG_NS5_IJNSR_ISE_SB_EENSR_IS15_SB_EEEEEfSH_fSH_NS1C_6fusion15FusionCallbacksIS1G_NS1K_17LinearCombinationIffffLNS_15FloatRoundStyleE2EEESG_S1J_JEEENS4_5SM1004TMEM4LOAD26SM100_TMEM_LOAD_16dp128b8xESY_S19_NS4_17SM75_U32x4_LDSM_NENS4_14SM90_TMA_STOREES19_NS4_17SM90_U32x4_STSM_NENS4_39AutoVectorizingCopyWithAssumedAlignmentILi128EEEEEEvvEEEEvNT_6ParamsE)
        /*0044*/ 	.word	0x00000000
.L_29:


//--------------------- .nv.compat                --------------------------
	.section	.nv.compat,"",@"SHT_CUDA_COMPAT_INFO"
	.align	4
        /*0000*/ 	.byte	0x02, 0x09, 0x01, 0x00, 0x02, 0x02, 0x02, 0x00, 0x02, 0x05, 0x05, 0x00, 0x03, 0x07, 0x01, 0x01
        /*0010*/ 	.byte	0x02, 0x03, 0x01, 0x00, 0x02, 0x06, 0x01, 0x00, 0x04, 0x0b, 0x08, 0x00, 0x09, 0x00, 0x00, 0x00
        /*0020*/ 	.byte	0x00, 0x00, 0x00, 0x00


//--------------------- .nv.info._ZN7cutlass13device_kernelINS_4gemm6kernel13GemmUniversalIN4cute5tupleIJiiiiEEENS1_10collective13CollectiveMmaINS1_35MainloopSm100TmaUmmaWarpSpecializedILi2ELi2ELi4ENS5_IJNS4_1CILi1EEESB_SB_EEEEENS5_IJNSA_ILi64EEENSA_ILi128EEESF_EEEfNS5_IJlSB_lEEEfSH_NS4_8TiledMMAINS4_8MMA_AtomIJNS4_17SM100_MMA_TF32_SSINS_10tfloat32_tESL_fLi64ELi128ELNS4_4UMMA5MajorE0ELSN_0ELNSM_7ScaleInE0ELSO_0EEEEEENS4_6LayoutISC_NS5_IJNSA_ILi0EEESS_SS_EEEEENS5_IJNS4_10UnderscoreESV_SV_EEEEENS4_13SM90_TMA_LOADENS4_14ComposedLayoutINS4_7SwizzleILi3ELi4ELi3EEENS4_18smem_ptr_flag_bitsILi32EEENSR_INS5_IJNSA_ILi8EEENSA_ILi32EEEEEENS5_IJS15_SB_EEEEEEEvNS4_8identityESY_S19_vS1A_EENS_8epilogue10collective18CollectiveEpilogueINS1C_23Sm100TmaWarpSpecializedILi4ELi2ELi16ELb1ELb0EEEJSG_NS5_IJNSR_ISE_SB_EENSR_IS15_SB_EEEEEfSH_fSH_NS1C_6fusion15FusionCallbacksIS1G_NS1K_17LinearCombinationIffffLNS_15FloatRoundStyleE2EEESG_S1J_JEEENS4_5SM1004TMEM4LOAD26SM100_TMEM_LOAD_16dp128b8xESY_S19_NS4_17SM75_U32x4_LDSM_NENS4_14SM90_TMA_STOREES19_NS4_17SM90_U32x4_STSM_NENS4_39AutoVectorizingCopyWithAssumedAlignmentILi128EEEEEEvvEEEEvNT_6ParamsE --------------------------
	.section	.nv.info._ZN7cutlass13device_kernelINS_4gemm6kernel13GemmUniversalIN4cute5tupleIJiiiiEEENS1_10collective13CollectiveMmaINS1_35MainloopSm100TmaUmmaWarpSpecializedILi2ELi2ELi4ENS5_IJNS4_1CILi1EEESB_SB_EEEEENS5_IJNSA_ILi64EEENSA_ILi128EEESF_EEEfNS5_IJlSB_lEEEfSH_NS4_8TiledMMAINS4_8MMA_AtomIJNS4_17SM100_MMA_TF32_SSINS_10tfloat32_tESL_fLi64ELi128ELNS4_4UMMA5MajorE0ELSN_0ELNSM_7ScaleInE0ELSO_0EEEEEENS4_6LayoutISC_NS5_IJNSA_ILi0EEESS_SS_EEEEENS5_IJNS4_10UnderscoreESV_SV_EEEEENS4_13SM90_TMA_LOADENS4_14ComposedLayoutINS4_7SwizzleILi3ELi4ELi3EEENS4_18smem_ptr_flag_bitsILi32EEENSR_INS5_IJNSA_ILi8EEENSA_ILi32EEEEEENS5_IJS15_SB_EEEEEEEvNS4_8identityESY_S19_vS1A_EENS_8epilogue10collective18CollectiveEpilogueINS1C_23Sm100TmaWarpSpecializedILi4ELi2ELi16ELb1ELb0EEEJSG_NS5_IJNSR_ISE_SB_EENSR_IS15_SB_EEEEEfSH_fSH_NS1C_6fusion15FusionCallbacksIS1G_NS1K_17LinearCombinationIffffLNS_15FloatRoundStyleE2EEESG_S1J_JEEENS4_5SM1004TMEM4LOAD26SM100_TMEM_LOAD_16dp128b8xESY_S19_NS4_17SM75_U32x4_LDSM_NENS4_14SM90_TMA_STOREES19_NS4_17SM90_U32x4_STSM_NENS4_39AutoVectorizingCopyWithAssumedAlignmentILi128EEEEEEvvEEEEvNT_6ParamsE,"",@"SHT_CUDA_INFO"
	.sectionflags	@""
	.align	4


	//----- nvinfo : EIATTR_CUDA_API_VERSION
	.align		4
        /*0000*/ 	.byte	0x04, 0x37
        /*0002*/ 	.short	(.L_31 - .L_30)
.L_30:
        /*0004*/ 	.word	0x00000082


	//----- nvinfo : EIATTR_KPARAM_INFO
	.align		4
.L_31:
        /*0008*/ 	.byte	0x04, 0x17
        /*000a*/ 	.short	(.L_33 - .L_32)
.L_32:
        /*000c*/ 	.word	0x00000000
        /*0010*/ 	.short	0x0000
        /*0012*/ 	.short	0x0000
        /*0014*/ 	.byte	0x00, 0xf0, 0x01, 0x20


	//----- nvinfo : EIATTR_AT_ENTRY_FRAGMENTS
	.align		4
.L_33:
        /*0018*/ 	.byte	0x04, 0x4f
        /*001a*/ 	.short	(.L_35 - .L_34)


	//   ....[0]....
.L_34:
        /*001c*/ 	.word	0x00000006


	//----- nvinfo : EIATTR_RESERVED_SMEM_USED
	.align		4
.L_35:
        /*0020*/ 	.byte	0x01, 0x41
	.zero		2


	//----- nvinfo : EIATTR_SPARSE_MMA_MASK
	.align		4
        /*0024*/ 	.byte	0x03, 0x50
        /*0026*/ 	.short	0x0000


	//----- nvinfo : EIATTR_TCGEN05_1CTA_USED
	.align		4
        /*0028*/ 	.byte	0x01, 0x51
	.zero		2


	//----- nvinfo : EIATTR_MAXREG_COUNT
	.align		4
        /*002c*/ 	.byte	0x03, 0x1b
        /*002e*/ 	.short	0x00ff


	//----- nvinfo : EIATTR_NUM_BARRIERS
	.align		4
        /*0030*/ 	.byte	0x02, 0x4c
        /*0032*/ 	.byte	0x07
	.zero		1


	//----- nvinfo : EIATTR_EXTERNS
	.align		4
        /*0034*/ 	.byte	0x04, 0x0f
        /*0036*/ 	.short	(.L_37 - .L_36)


	//   ....[0]....
	.align		4
.L_36:
        /*0038*/ 	.word	index@(__assertfail)


	//----- nvinfo : EIATTR_MERCURY_ISA_VERSION
	.align		4
.L_37:
        /*003c*/ 	.byte	0x03, 0x5f
        /*003e*/ 	.short	0x0101


	//----- nvinfo : EIATTR_INT_WARP_WIDE_INSTR_OFFSETS
	.align		4
        /*0040*/ 	.byte	0x04, 0x31
        /*0042*/ 	.short	(.L_39 - .L_38)


	//   ....[0]....
.L_38:
        /*0044*/ 	.word	0x00002240


	//   ....[1]....
        /*0048*/ 	.word	0x00004070


	//   ....[2]....
        /*004c*/ 	.word	0x000040a0


	//   ....[3]....
        /*0050*/ 	.word	0x000040c0


	//   ....[4]....
        /*0054*/ 	.word	0x000049f0


	//   ....[5]....
        /*0058*/ 	.word	0x00004a50


	//   ....[6]....
        /*005c*/ 	.word	0x00004b40


	//   ....[7]....
        /*0060*/ 	.word	0x00004bb0


	//   ....[8]....
        /*0064*/ 	.word	0x00004cc0


	//   ....[9]....
        /*0068*/ 	.word	0x00004d50


	//   ....[10]....
        /*006c*/ 	.word	0x00004f20


	//   ....[11]....
        /*0070*/ 	.word	0x00004fd0


	//----- nvinfo : EIATTR_COOP_GROUP_MASK_REGIDS
	.align		4
.L_39:
        /*0074*/ 	.byte	0x04, 0x29
        /*0076*/ 	.short	(.L_41 - .L_40)


	//   ....[0]....
.L_40:
        /*0078*/ 	.word	0xffffffff


	//   ....[1]....
        /*007c*/ 	.word	0xffffffff


	//   ....[2]....
        /*0080*/ 	.word	0xffffffff


	//   ....[3]....
        /*0084*/ 	.word	0xffffffff


	//   ....[4]....
        /*0088*/ 	.word	0xffffffff


	//   ....[5]....
        /*008c*/ 	.word	0xffffffff


	//   ....[6]....
        /*0090*/ 	.word	0xffffffff


	//   ....[7]....
        /*0094*/ 	.word	0xffffffff


	//   ....[8]....
        /*0098*/ 	.word	0xffffffff


	//   ....[9]....
        /*009c*/ 	.word	0xffffffff


	//   ....[10]....
        /*00a0*/ 	.word	0xffffffff


	//   ....[11]....
        /*00a4*/ 	.word	0xffffffff


	//   ....[12]....
        /*00a8*/ 	.word	0xffffffff


	//----- nvinfo : EIATTR_COOP_GROUP_INSTR_OFFSETS
	.align		4
.L_41:
        /*00ac*/ 	.byte	0x04, 0x28
        /*00ae*/ 	.short	(.L_43 - .L_42)


	//   ....[0]....
.L_42:
        /*00b0*/ 	.word	0x00000090


	//   ....[1]....
        /*00b4*/ 	.word	0x000004d0


	//   ....[2]....
        /*00b8*/ 	.word	0x00000600


	//   ....[3]....
        /*00bc*/ 	.word	0x000007a0


	//   ....[4]....
        /*00c0*/ 	.word	0x000008a0


	//   ....[5]....
        /*00c4*/ 	.word	0x00000a10


	//   ....[6]....
        /*00c8*/ 	.word	0x00000bb0


	//   ....[7]....
        /*00cc*/ 	.word	0x00002120


	//   ....[8]....
        /*00d0*/ 	.word	0x00002de0


	//   ....[9]....
        /*00d4*/ 	.word	0x00002ff0


	//   ....[10]....
        /*00d8*/ 	.word	0x00003020


	//   ....[11]....
        /*00dc*/ 	.word	0x00003f40


	//   ....[12]....
        /*00e0*/ 	.word	0x00004180


	//----- nvinfo : EIATTR_VRC_CTA_INIT_COUNT
	.align		4
.L_43:
        /*00e4*/ 	.byte	0x02, 0x4a
        /*00e6*/ 	.byte	0x80
	.zero		1


	//----- nvinfo : EIATTR_SYSCALL_OFFSETS
	.align		4
        /*00e8*/ 	.byte	0x04, 0x46
        /*00ea*/ 	.short	(.L_45 - .L_44)


	//   ....[0]....
.L_44:
        /*00ec*/ 	.word	0x00005b40


	//   ....[1]....
        /*00f0*/ 	.word	0x00005c30


	//   ....[2]....
        /*00f4*/ 	.word	0x00006460


	//   ....[3]....
        /*00f8*/ 	.word	0x00006c20


	//   ....[4]....
        /*00fc*/ 	.word	0x00007380


	//   ....[5]....
        /*0100*/ 	.word	0x00007ae0


	//----- nvinfo : EIATTR_MBARRIER_INSTR_OFFSETS
	.align		4
.L_45:
        /*0104*/ 	.byte	0x04, 0x39
        /*0106*/ 	.short	(.L_47 - .L_46)


	//   ....[0]....
.L_46:
        /*0108*/ 	.word	0x000005b0
        /*010c*/ 	.word	0x000000ff
        /*0110*/ 	.word	0x00000000
        /*0114*/ 	.short	0x0100
        /*0116*/ 	.byte	0x04
	.zero		1


	//   ....[1]....
        /*0118*/ 	.word	0x000005c0
        /*011c*/ 	.word	0x000000ff
        /*0120*/ 	.word	0x00000010
        /*0124*/ 	.short	0x0100
        /*0126*/ 	.byte	0x04
	.zero		1


	//   ....[2]....
        /*0128*/ 	.word	0x000005d0
        /*012c*/ 	.word	0x000000ff
        /*0130*/ 	.word	0x00000008
        /*0134*/ 	.short	0x0100
        /*0136*/ 	.byte	0x04
	.zero		1


	//   ....[3]....
        /*0138*/ 	.word	0x000005e0
        /*013c*/ 	.word	0x000000ff
        /*0140*/ 	.word	0x00000018
        /*0144*/ 	.short	0x0100
        /*0146*/ 	.byte	0x04
	.zero		1


	//   ....[4]....
        /*0148*/ 	.word	0x00000710
        /*014c*/ 	.word	0x000000ff
        /*0150*/ 	.word	0x00000020
        /*0154*/ 	.short	0x0100
        /*0156*/ 	.byte	0x04
	.zero		1


	//   ....[5]....
        /*0158*/ 	.word	0x00000720
        /*015c*/ 	.word	0x000000ff
        /*0160*/ 	.word	0x00000040
        /*0164*/ 	.short	0x0100
        /*0166*/ 	.byte	0x04
	.zero		1


	//   ....[6]....
        /*0168*/ 	.word	0x00000730
        /*016c*/ 	.word	0x000000ff
        /*0170*/ 	.word	0x00000028
        /*0174*/ 	.short	0x0100
        /*0176*/ 	.byte	0x04
	.zero		1


	//   ....[7]....
        /*0178*/ 	.word	0x00000740
        /*017c*/ 	.word	0x000000ff
        /*0180*/ 	.word	0x00000048
        /*0184*/ 	.short	0x0100
        /*0186*/ 	.byte	0x04
	.zero		1


	//   ....[8]....
        /*0188*/ 	.word	0x00000750
        /*018c*/ 	.word	0x000000ff
        /*0190*/ 	.word	0x00000030
        /*0194*/ 	.short	0x0100
        /*0196*/ 	.byte	0x04
	.zero		1


	//   ....[9]....
        /*0198*/ 	.word	0x00000760
        /*019c*/ 	.word	0x000000ff
        /*01a0*/ 	.word	0x00000050
        /*01a4*/ 	.short	0x0100
        /*01a6*/ 	.byte	0x04
	.zero		1


	//   ....[10]....
        /*01a8*/ 	.word	0x00000770
        /*01ac*/ 	.word	0x000000ff
        /*01b0*/ 	.word	0x00000038
        /*01b4*/ 	.short	0x0100
        /*01b6*/ 	.byte	0x04
	.zero		1


	//   ....[11]....
        /*01b8*/ 	.word	0x00000780
        /*01bc*/ 	.word	0x000000ff
        /*01c0*/ 	.word	0x00000058
        /*01c4*/ 	.short	0x0100
        /*01c6*/ 	.byte	0x04
	.zero		1


	//   ....[12]....
        /*01c8*/ 	.word	0x00000870
        /*01cc*/ 	.word	0x000000ff
        /*01d0*/ 	.word	0x00000060
        /*01d4*/ 	.short	0x0100
        /*01d6*/ 	.byte	0x06
	.zero		1


	//   ....[13]....
        /*01d8*/ 	.word	0x00000880
        /*01dc*/ 	.word	0x000000ff
        /*01e0*/ 	.word	0x00000068
        /*01e4*/ 	.short	0x0100
        /*01e6*/ 	.byte	0x06
	.zero		1


	//   ....[14]....
        /*01e8*/ 	.word	0x000009c0
        /*01ec*/ 	.word	0x000000ff
        /*01f0*/ 	.word	0x00000070
        /*01f4*/ 	.short	0x0100
        /*01f6*/ 	.byte	0x06
	.zero		1


	//   ....[15]....
        /*01f8*/ 	.word	0x000009d0
        /*01fc*/ 	.word	0x000000ff
        /*0200*/ 	.word	0x00000080
        /*0204*/ 	.short	0x0100
        /*0206*/ 	.byte	0x06
	.zero		1


	//   ....[16]....
        /*0208*/ 	.word	0x000009e0
        /*020c*/ 	.word	0x000000ff
        /*0210*/ 	.word	0x00000078
        /*0214*/ 	.short	0x0100
        /*0216*/ 	.byte	0x06
	.zero		1


	//   ....[17]....
        /*0218*/ 	.word	0x000009f0
        /*021c*/ 	.word	0x000000ff
        /*0220*/ 	.word	0x00000088
        /*0224*/ 	.short	0x0100
        /*0226*/ 	.byte	0x06
	.zero		1


	//   ....[18]....
        /*0228*/ 	.word	0x00000b20
        /*022c*/ 	.word	0x000000ff
        /*0230*/ 	.word	0x00000090
        /*0234*/ 	.short	0x0100
        /*0236*/ 	.byte	0x04
	.zero		1


	//   ....[19]....
        /*0238*/ 	.word	0x00000b30
        /*023c*/ 	.word	0x000000ff
        /*0240*/ 	.word	0x000000b0
        /*0244*/ 	.short	0x0100
        /*0246*/ 	.byte	0x04
	.zero		1


	//   ....[20]....
        /*0248*/ 	.word	0x00000b40
        /*024c*/ 	.word	0x000000ff
        /*0250*/ 	.word	0x00000098
        /*0254*/ 	.short	0x0100
        /*0256*/ 	.byte	0x04
	.zero		1


	//   ....[21]....
        /*0258*/ 	.word	0x00000b50
        /*025c*/ 	.word	0x000000ff
        /*0260*/ 	.word	0x000000b8
        /*0264*/ 	.short	0x0100
        /*0266*/ 	.byte	0x04
	.zero		1


	//   ....[22]....
        /*0268*/ 	.word	0x00000b60
        /*026c*/ 	.word	0x000000ff
        /*0270*/ 	.word	0x000000a0
        /*0274*/ 	.short	0x0100
        /*0276*/ 	.byte	0x04
	.zero		1


	//   ....[23]....
        /*0278*/ 	.word	0x00000b70
        /*027c*/ 	.word	0x000000ff
        /*0280*/ 	.word	0x000000c0
        /*0284*/ 	.short	0x0100
        /*0286*/ 	.byte	0x04
	.zero		1


	//   ....[24]....
        /*0288*/ 	.word	0x00000b80
        /*028c*/ 	.word	0x000000ff
        /*0290*/ 	.word	0x000000a8
        /*0294*/ 	.short	0x0100
        /*0296*/ 	.byte	0x04
	.zero		1


	//   ....[25]....
        /*0298*/ 	.word	0x00000b90
        /*029c*/ 	.word	0x000000ff
        /*02a0*/ 	.word	0x000000c8
        /*02a4*/ 	.short	0x0100
        /*02a6*/ 	.byte	0x04
	.zero		1


	//   ....[26]....
        /*02a8*/ 	.word	0x00000c80
        /*02ac*/ 	.word	0x000000ff
        /*02b0*/ 	.word	0x000000d0
        /*02b4*/ 	.short	0x0100
        /*02b6*/ 	.byte	0x04
	.zero		1


	//   ....[27]....
        /*02b8*/ 	.word	0x00000c90
        /*02bc*/ 	.word	0x000000ff
        /*02c0*/ 	.word	0x000000e0
        /*02c4*/ 	.short	0x0100
        /*02c6*/ 	.byte	0x04
	.zero		1


	//   ....[28]....
        /*02c8*/ 	.word	0x00000ca0
        /*02cc*/ 	.word	0x000000ff
        /*02d0*/ 	.word	0x000000d8
        /*02d4*/ 	.short	0x0100
        /*02d6*/ 	.byte	0x04
	.zero		1


	//   ....[29]....
        /*02d8*/ 	.word	0x00000cb0
        /*02dc*/ 	.word	0x000000ff
        /*02e0*/ 	.word	0x000000e8
        /*02e4*/ 	.short	0x0100
        /*02e6*/ 	.byte	0x04
	.zero		1


	//   ....[30]....
        /*02e8*/ 	.word	0x00001580
        /*02ec*/ 	.word	0x00000002
        /*02f0*/ 	.word	0x000000e0
        /*02f4*/ 	.short	0x010a
        /*02f6*/ 	.byte	0xff
	.zero		1


	//   ....[31]....
        /*02f8*/ 	.word	0x000015b0
        /*02fc*/ 	.word	0x00000002
        /*0300*/ 	.word	0x000000d0
        /*0304*/ 	.short	0x0101
        /*0306*/ 	.byte	0xff
	.zero		1


	//   ....[32]....
        /*0308*/ 	.word	0x00001680
        /*030c*/ 	.word	0x000000ff
        /*0310*/ 	.word	0x00000010
        /*0314*/ 	.short	0x010a
        /*0316*/ 	.byte	0x04
	.zero		1


	//   ....[33]....
        /*0318*/ 	.word	0x00001720
        /*031c*/ 	.word	0x000000ff
        /*0320*/ 	.word	0x00000010
        /*0324*/ 	.short	0x010a
        /*0326*/ 	.byte	0x39
	.zero		1


	//   ....[34]....
        /*0328*/ 	.word	0x00001820
        /*032c*/ 	.word	0x000000ff
        /*0330*/ 	.word	0x00000010
        /*0334*/ 	.short	0x010a
        /*0336*/ 	.byte	0x04
	.zero		1


	//   ....[35]....
        /*0338*/ 	.word	0x00001be0
        /*033c*/ 	.word	0x000000ff
        /*0340*/ 	.word	0x00000068
        /*0344*/ 	.short	0x0101
        /*0346*/ 	.byte	0x0d
	.zero		1


	//   ....[36]....
        /*0348*/ 	.word	0x00001c00
        /*034c*/ 	.word	0x000000ff
        /*0350*/ 	.word	0x00000010
        /*0354*/ 	.short	0x010a
        /*0356*/ 	.byte	0x04
	.zero		1


	//   ....[37]....
        /*0358*/ 	.word	0x00001c80
        /*035c*/ 	.word	0x000000ff
        /*0360*/ 	.word	0x00000010
        /*0364*/ 	.short	0x010a
        /*0366*/ 	.byte	0x39
	.zero		1


	//   ....[38]....
        /*0368*/ 	.word	0x00001d80
        /*036c*/ 	.word	0x000000ff
        /*0370*/ 	.word	0x00000010
        /*0374*/ 	.short	0x010a
        /*0376*/ 	.byte	0x04
	.zero		1


	//   ....[39]....
        /*0378*/ 	.word	0x00002150
        /*037c*/ 	.word	0x00000002
        /*0380*/ 	.word	0x00000070
        /*0384*/ 	.short	0x010a
        /*0386*/ 	.byte	0xff
	.zero		1


	//   ....[40]....
        /*0388*/ 	.word	0x00002210
        /*038c*/ 	.word	0x00000002
        /*0390*/ 	.word	0x00000000
        /*0394*/ 	.short	0x0101
        /*0396*/ 	.byte	0xff
	.zero		1


	//   ....[41]....
        /*0398*/ 	.word	0x00002770
        /*039c*/ 	.word	0x000000ff
        /*03a0*/ 	.word	0x00000000
        /*03a4*/ 	.short	0x010a
        /*03a6*/ 	.byte	0x04
	.zero		1


	//   ....[42]....
        /*03a8*/ 	.word	0x00002810
        /*03ac*/ 	.word	0x00000000
        /*03b0*/ 	.word	0x00000000
        /*03b4*/ 	.short	0x010a
        /*03b6*/ 	.byte	0xff
	.zero		1


	//   ....[43]....
        /*03b8*/ 	.word	0x00002930
        /*03bc*/ 	.word	0x00000000
        /*03c0*/ 	.word	0x000000d0
        /*03c4*/ 	.short	0x010a
        /*03c6*/ 	.byte	0xff
	.zero		1


	//   ....[44]....
        /*03c8*/ 	.word	0x000029a0
        /*03cc*/ 	.word	0x00000000
        /*03d0*/ 	.word	0x00000000
        /*03d4*/ 	.short	0x0101
        /*03d6*/ 	.byte	0xff
	.zero		1


	//   ....[45]....
        /*03d8*/ 	.word	0x000029c0
        /*03dc*/ 	.word	0x000000ff
        /*03e0*/ 	.word	0x00000080
        /*03e4*/ 	.short	0x010a
        /*03e6*/ 	.byte	0x04
	.zero		1


	//   ....[46]....
        /*03e8*/ 	.word	0x00002ae0
        /*03ec*/ 	.word	0x00000000
        /*03f0*/ 	.word	0x00000070
        /*03f4*/ 	.short	0x010a
        /*03f6*/ 	.byte	0xff
	.zero		1


	//   ....[47]....
        /*03f8*/ 	.word	0x00002be0
        /*03fc*/ 	.word	0x00000000
        /*0400*/ 	.word	0x00000000
        /*0404*/ 	.short	0x0101
        /*0406*/ 	.byte	0xff
	.zero		1


	//   ....[48]....
        /*0408*/ 	.word	0x00002c70
        /*040c*/ 	.word	0x000000ff
        /*0410*/ 	.word	0x00000080
        /*0414*/ 	.short	0x0106
        /*0416*/ 	.byte	0x04
	.zero		1


	//   ....[49]....
        /*0418*/ 	.word	0x00002c90
        /*041c*/ 	.word	0x000000ff
        /*0420*/ 	.word	0x00000080
        /*0424*/ 	.short	0x010a
        /*0426*/ 	.byte	0x04
	.zero		1


	//   ....[50]....
        /*0428*/ 	.word	0x00002d20
        /*042c*/ 	.word	0x000000ff
        /*0430*/ 	.word	0x00000080
        /*0434*/ 	.short	0x0106
        /*0436*/ 	.byte	0x07
	.zero		1


	//   ....[51]....
        /*0438*/ 	.word	0x00002d60
        /*043c*/ 	.word	0x00000000
        /*0440*/ 	.word	0x00000080
        /*0444*/ 	.short	0x010a
        /*0446*/ 	.byte	0xff
	.zero		1


	//   ....[52]....
        /*0448*/ 	.word	0x00003270
        /*044c*/ 	.word	0x00000000
        /*0450*/ 	.word	0x00000070
        /*0454*/ 	.short	0x010a
        /*0456*/ 	.byte	0xff
	.zero		1


	//   ....[53]....
        /*0458*/ 	.word	0x00003380
        /*045c*/ 	.word	0x00000003
        /*0460*/ 	.word	0x00000000
        /*0464*/ 	.short	0x0101
        /*0466*/ 	.byte	0xff
	.zero		1


	//   ....[54]....
        /*0468*/ 	.word	0x00003390
        /*046c*/ 	.word	0x000000ff
        /*0470*/ 	.word	0x00000000
        /*0474*/ 	.short	0x010a
        /*0476*/ 	.byte	0x04
	.zero		1


	//   ....[55]....
        /*0478*/ 	.word	0x00003410
        /*047c*/ 	.word	0x000000ff
        /*0480*/ 	.word	0x000000b0
        /*0484*/ 	.short	0x010a
        /*0486*/ 	.byte	0x4b
	.zero		1


	//   ....[56]....
        /*0488*/ 	.word	0x000034f0
        /*048c*/ 	.word	0x000000ff
        /*0490*/ 	.word	0x00000000
        /*0494*/ 	.short	0x010a
        /*0496*/ 	.byte	0x05
	.zero		1


	//   ....[57]....
        /*0498*/ 	.word	0x00003640
        /*049c*/ 	.word	0x000000ff
        /*04a0*/ 	.word	0x00000000
        /*04a4*/ 	.short	0x010a
        /*04a6*/ 	.byte	0x07
	.zero		1


	//   ....[58]....
        /*04a8*/ 	.word	0x00003d70
        /*04ac*/ 	.word	0x000000ff
        /*04b0*/ 	.word	0x00000000
        /*04b4*/ 	.short	0x010a
        /*04b6*/ 	.byte	0x04
	.zero		1


	//   ....[59]....
        /*04b8*/ 	.word	0x00003e00
        /*04bc*/ 	.word	0x000000ff
        /*04c0*/ 	.word	0x00000000
        /*04c4*/ 	.short	0x010a
        /*04c6*/ 	.byte	0x05
	.zero		1


	//   ....[60]....
        /*04c8*/ 	.word	0x00003e90
        /*04cc*/ 	.word	0x000000ff
        /*04d0*/ 	.word	0x00000000
        /*04d4*/ 	.short	0x010a
        /*04d6*/ 	.byte	0x05
	.zero		1


	//   ....[61]....
        /*04d8*/ 	.word	0x00003f20
        /*04dc*/ 	.word	0x000000ff
        /*04e0*/ 	.word	0x00000000
        /*04e4*/ 	.short	0x010a
        /*04e6*/ 	.byte	0x04
	.zero		1


	//   ....[62]....
        /*04e8*/ 	.word	0x000043a0
        /*04ec*/ 	.word	0x00000000
        /*04f0*/ 	.word	0x00000070
        /*04f4*/ 	.short	0x010a
        /*04f6*/ 	.byte	0xff
	.zero		1


	//   ....[63]....
        /*04f8*/ 	.word	0x00004460
        /*04fc*/ 	.word	0x00000000
        /*0500*/ 	.word	0x00000000
        /*0504*/ 	.short	0x0101
        /*0506*/ 	.byte	0xff
	.zero		1


	//   ....[64]....
        /*0508*/ 	.word	0x00004780
        /*050c*/ 	.word	0x000000ff
        /*0510*/ 	.word	0x00000068
        /*0514*/ 	.short	0x010a
        /*0516*/ 	.byte	0x04
	.zero		1


	//   ....[65]....
        /*0518*/ 	.word	0x00004970
        /*051c*/ 	.word	0x000000ff
        /*0520*/ 	.word	0x00000040
        /*0524*/ 	.short	0x010a
        /*0526*/ 	.byte	0x04
	.zero		1


	//   ....[66]....
        /*0528*/ 	.word	0x00004af0
        /*052c*/ 	.word	0x000000ff
        /*0530*/ 	.word	0x00000020
        /*0534*/ 	.short	0x010b
        /*0536*/ 	.byte	0x04
	.zero		1


	//   ....[67]....
        /*0538*/ 	.word	0x00004b00
        /*053c*/ 	.word	0x000000ff
        /*0540*/ 	.word	0x00000000
        /*0544*/ 	.short	0x0101
        /*0546*/ 	.byte	0x05
	.zero		1


	//   ....[68]....
        /*0548*/ 	.word	0x00004b10
        /*054c*/ 	.word	0x000000ff
        /*0550*/ 	.word	0x00000048
        /*0554*/ 	.short	0x010a
        /*0556*/ 	.byte	0x04
	.zero		1


	//   ....[69]....
        /*0558*/ 	.word	0x00004c60
        /*055c*/ 	.word	0x000000ff
        /*0560*/ 	.word	0x00000028
        /*0564*/ 	.short	0x010b
        /*0566*/ 	.byte	0x04
	.zero		1


	//   ....[70]....
        /*0568*/ 	.word	0x00004c70
        /*056c*/ 	.word	0x000000ff
        /*0570*/ 	.word	0x00000000
        /*0574*/ 	.short	0x0101
        /*0576*/ 	.byte	0x05
	.zero		1


	//   ....[71]....
        /*0578*/ 	.word	0x00004c80
        /*057c*/ 	.word	0x000000ff
        /*0580*/ 	.word	0x00000050
        /*0584*/ 	.short	0x010a
        /*0586*/ 	.byte	0x04
	.zero		1


	//   ....[72]....
        /*0588*/ 	.word	0x00004e00
        /*058c*/ 	.word	0x000000ff
        /*0590*/ 	.word	0x00000030
        /*0594*/ 	.short	0x010b
        /*0596*/ 	.byte	0x04
	.zero		1


	//   ....[73]....
        /*0598*/ 	.word	0x00004e40
        /*059c*/ 	.word	0x000000ff
        /*05a0*/ 	.word	0x00000000
        /*05a4*/ 	.short	0x0101
        /*05a6*/ 	.byte	0x05
	.zero		1


	//   ....[74]....
        /*05a8*/ 	.word	0x00004e80
        /*05ac*/ 	.word	0x000000ff
        /*05b0*/ 	.word	0x00000058
        /*05b4*/ 	.short	0x010a
        /*05b6*/ 	.byte	0x04
	.zero		1


	//   ....[75]....
        /*05b8*/ 	.word	0x000050c0
        /*05bc*/ 	.word	0x000000ff
        /*05c0*/ 	.word	0x00000038
        /*05c4*/ 	.short	0x010b
        /*05c6*/ 	.byte	0x04
	.zero		1


	//   ....[76]....
        /*05c8*/ 	.word	0x000050e0
        /*05cc*/ 	.word	0x000000ff
        /*05d0*/ 	.word	0x00000000
        /*05d4*/ 	.short	0x0101
        /*05d6*/ 	.byte	0x0d
	.zero		1


	//   ....[77]....
        /*05d8*/ 	.word	0x00005110
        /*05dc*/ 	.word	0x000000ff
        /*05e0*/ 	.word	0x00000040
        /*05e4*/ 	.short	0x010a
        /*05e6*/ 	.byte	0x04
	.zero		1


	//   ....[78]....
        /*05e8*/ 	.word	0x00005130
        /*05ec*/ 	.word	0x000000ff
        /*05f0*/ 	.word	0x00000048
        /*05f4*/ 	.short	0x010a
        /*05f6*/ 	.byte	0x04
	.zero		1


	//   ....[79]....
        /*05f8*/ 	.word	0x00005150
        /*05fc*/ 	.word	0x000000ff
        /*0600*/ 	.word	0x00000050
        /*0604*/ 	.short	0x010a
        /*0606*/ 	.byte	0x04
	.zero		1


	//   ....[80]....
        /*0608*/ 	.word	0x00005190
        /*060c*/ 	.word	0x00000000
        /*0610*/ 	.word	0x00000058
        /*0614*/ 	.short	0x010a
        /*0616*/ 	.byte	0xff
	.zero		1


	//   ....[81]....
        /*0618*/ 	.word	0x00005500
        /*061c*/ 	.word	0x00000000
        /*0620*/ 	.word	0x00000070
        /*0624*/ 	.short	0x010a
        /*0626*/ 	.byte	0xff
	.zero		1


	//   ....[82]....
        /*0628*/ 	.word	0x00005610
        /*062c*/ 	.word	0x00000000
        /*0630*/ 	.word	0x00000000
        /*0634*/ 	.short	0x0101
        /*0636*/ 	.byte	0xff
	.zero		1


	//   ....[83]....
        /*0638*/ 	.word	0x00006090
        /*063c*/ 	.word	0x000000ff
        /*0640*/ 	.word	0x00000020
        /*0644*/ 	.short	0x010a
        /*0646*/ 	.byte	0x24
	.zero		1


	//   ....[84]....
        /*0648*/ 	.word	0x000060d0
        /*064c*/ 	.word	0x00000056
        /*0650*/ 	.word	0x00000090
        /*0654*/ 	.short	0x010a
        /*0656*/ 	.byte	0xff
	.zero		1


	//   ....[85]....
        /*0658*/ 	.word	0x00006240
        /*065c*/ 	.word	0x000000ff
        /*0660*/ 	.word	0x00000020
        /*0664*/ 	.short	0x010a
        /*0666*/ 	.byte	0x24
	.zero		1


	//   ....[86]....
        /*0668*/ 	.word	0x00006340
        /*066c*/ 	.word	0x00000056
        /*0670*/ 	.word	0x00000090
        /*0674*/ 	.short	0x010a
        /*0676*/ 	.byte	0xff
	.zero		1


	//   ....[87]....
        /*0678*/ 	.word	0x00006940
        /*067c*/ 	.word	0x00000000
        /*0680*/ 	.word	0x00000000
        /*0684*/ 	.short	0x0101
        /*0686*/ 	.byte	0xff
	.zero		1


	//   ....[88]....
        /*0688*/ 	.word	0x00006950
        /*068c*/ 	.word	0x00000002
        /*0690*/ 	.word	0x00000020
        /*0694*/ 	.short	0x010a
        /*0696*/ 	.byte	0xff
	.zero		1


	//   ....[89]....
        /*0698*/ 	.word	0x00006a20
        /*069c*/ 	.word	0x00000002
        /*06a0*/ 	.word	0x00000020
        /*06a4*/ 	.short	0x010a
        /*06a6*/ 	.byte	0xff
	.zero		1


	//   ....[90]....
        /*06a8*/ 	.word	0x000070a0
        /*06ac*/ 	.word	0x00000010
        /*06b0*/ 	.word	0x00000000
        /*06b4*/ 	.short	0x0101
        /*06b6*/ 	.byte	0xff
	.zero		1


	//   ....[91]....
        /*06b8*/ 	.word	0x000070c0
        /*06bc*/ 	.word	0x00000000
        /*06c0*/ 	.word	0x00000020
        /*06c4*/ 	.short	0x010a
        /*06c6*/ 	.byte	0xff
	.zero		1


	//   ....[92]....
        /*06c8*/ 	.word	0x00007180
        /*06cc*/ 	.word	0x00000000
        /*06d0*/ 	.word	0x00000020
        /*06d4*/ 	.short	0x010a
        /*06d6*/ 	.byte	0xff
	.zero		1


	//   ....[93]....
        /*06d8*/ 	.word	0x00007800
        /*06dc*/ 	.word	0x00000010
        /*06e0*/ 	.word	0x00000000
        /*06e4*/ 	.short	0x0101
        /*06e6*/ 	.byte	0xff
	.zero		1


	//   ....[94]....
        /*06e8*/ 	.word	0x00007820
        /*06ec*/ 	.word	0x00000002
        /*06f0*/ 	.word	0x00000020
        /*06f4*/ 	.short	0x010a
        /*06f6*/ 	.byte	0xff
	.zero		1


	//   ....[95]....
        /*06f8*/ 	.word	0x000078e0
        /*06fc*/ 	.word	0x00000002
        /*0700*/ 	.word	0x00000020
        /*0704*/ 	.short	0x010a
        /*0706*/ 	.byte	0xff
	.zero		1


	//   ....[96]....
        /*0708*/ 	.word	0x00007bd0
        /*070c*/ 	.word	0x000000ff
        /*0710*/ 	.word	0x00000000
        /*0714*/ 	.short	0x0101
        /*0716*/ 	.byte	0x04
	.zero		1


	//   ....[97]....
        /*0718*/ 	.word	0x00007fe0
        /*071c*/ 	.word	0x00000000
        /*0720*/ 	.word	0x00000000
        /*0724*/ 	.short	0x0101
        /*0726*/ 	.byte	0xff
	.zero		1


	//   ....[98]....
        /*0728*/ 	.word	0x00008250
        /*072c*/ 	.word	0x000000ff
        /*0730*/ 	.word	0x00000000
        /*0734*/ 	.short	0x0101
        /*0736*/ 	.byte	0x04
	.zero		1


	//   ....[99]....
        /*0738*/ 	.word	0x00008270
        /*073c*/ 	.word	0x00000002
        /*0740*/ 	.word	0x000000e0
        /*0744*/ 	.short	0x010a
        /*0746*/ 	.byte	0xff
	.zero		1


	//   ....[100]....
        /*0748*/ 	.word	0x000082d0
        /*074c*/ 	.word	0x00000002
        /*0750*/ 	.word	0x00000010
        /*0754*/ 	.short	0x010a
        /*0756*/ 	.byte	0xff
	.zero		1


	//   ....[101]....
        /*0758*/ 	.word	0x00008330
        /*075c*/ 	.word	0x00000002
        /*0760*/ 	.word	0x00000010
        /*0764*/ 	.short	0x010a
        /*0766*/ 	.byte	0xff
	.zero		1


	//   ....[102]....
        /*0768*/ 	.word	0x00008380
        /*076c*/ 	.word	0x00000002
        /*0770*/ 	.word	0x00000070
        /*0774*/ 	.short	0x010a
        /*0776*/ 	.byte	0xff
	.zero		1


	//   ....[103]....
        /*0778*/ 	.word	0x000083e0
        /*077c*/ 	.word	0x00000000
        /*0780*/ 	.word	0x00000000
        /*0784*/ 	.short	0x010a
        /*0786*/ 	.byte	0xff
	.zero		1


	//   ....[104]....
        /*0788*/ 	.word	0x00008430
        /*078c*/ 	.word	0x00000000
        /*0790*/ 	.word	0x000000d0
        /*0794*/ 	.short	0x010a
        /*0796*/ 	.byte	0xff
	.zero		1


	//   ....[105]....
        /*0798*/ 	.word	0x00008490
        /*079c*/ 	.word	0x00000000
        /*07a0*/ 	.word	0x00000080
        /*07a4*/ 	.short	0x010a
        /*07a6*/ 	.byte	0xff
	.zero		1


	//   ....[106]....
        /*07a8*/ 	.word	0x000084e0
        /*07ac*/ 	.word	0x00000000
        /*07b0*/ 	.word	0x00000070
        /*07b4*/ 	.short	0x010a
        /*07b6*/ 	.byte	0xff
	.zero		1


	//   ....[107]....
        /*07b8*/ 	.word	0x00008540
        /*07bc*/ 	.word	0x00000000
        /*07c0*/ 	.word	0x00000080
        /*07c4*/ 	.short	0x010a
        /*07c6*/ 	.byte	0xff
	.zero		1


	//   ....[108]....
        /*07c8*/ 	.word	0x00008590
        /*07cc*/ 	.word	0x00000000
        /*07d0*/ 	.word	0x00000070
        /*07d4*/ 	.short	0x010a
        /*07d6*/ 	.byte	0xff
	.zero		1


	//   ....[109]....
        /*07d8*/ 	.word	0x000085f0
        /*07dc*/ 	.word	0x00000002
        /*07e0*/ 	.word	0x000000b0
        /*07e4*/ 	.short	0x010a
        /*07e6*/ 	.byte	0xff
	.zero		1


	//   ....[110]....
        /*07e8*/ 	.word	0x00008650
        /*07ec*/ 	.word	0x00000000
        /*07f0*/ 	.word	0x00000000
        /*07f4*/ 	.short	0x010a
        /*07f6*/ 	.byte	0xff
	.zero		1


	//   ....[111]....
        /*07f8*/ 	.word	0x000086b0
        /*07fc*/ 	.word	0x00000000
        /*0800*/ 	.word	0x00000000
        /*0804*/ 	.short	0x010a
        /*0806*/ 	.byte	0xff
	.zero		1


	//   ....[112]....
        /*0808*/ 	.word	0x00008710
        /*080c*/ 	.word	0x00000000
        /*0810*/ 	.word	0x00000000
        /*0814*/ 	.short	0x010a
        /*0816*/ 	.byte	0xff
	.zero		1


	//   ....[113]....
        /*0818*/ 	.word	0x00008770
        /*081c*/ 	.word	0x00000000
        /*0820*/ 	.word	0x00000000
        /*0824*/ 	.short	0x010a
        /*0826*/ 	.byte	0xff
	.zero		1


	//   ....[114]....
        /*0828*/ 	.word	0x000087d0
        /*082c*/ 	.word	0x00000000
        /*0830*/ 	.word	0x00000000
        /*0834*/ 	.short	0x010a
        /*0836*/ 	.byte	0xff
	.zero		1


	//   ....[115]....
        /*0838*/ 	.word	0x00008820
        /*083c*/ 	.word	0x00000000
        /*0840*/ 	.word	0x00000070
        /*0844*/ 	.short	0x010a
        /*0846*/ 	.byte	0xff
	.zero		1


	//   ....[116]....
        /*0848*/ 	.word	0x00008880
        /*084c*/ 	.word	0x00000000
        /*0850*/ 	.word	0x00000068
        /*0854*/ 	.short	0x010a
        /*0856*/ 	.byte	0xff
	.zero		1


	//   ....[117]....
        /*0858*/ 	.word	0x000088e0
        /*085c*/ 	.word	0x00000000
        /*0860*/ 	.word	0x00000040
        /*0864*/ 	.short	0x010a
        /*0866*/ 	.byte	0xff
	.zero		1


	//   ....[118]....
        /*0868*/ 	.word	0x00008940
        /*086c*/ 	.word	0x00000000
        /*0870*/ 	.word	0x00000048
        /*0874*/ 	.short	0x010a
        /*0876*/ 	.byte	0xff
	.zero		1


	//   ....[119]....
        /*0878*/ 	.word	0x000089a0
        /*087c*/ 	.word	0x00000000
        /*0880*/ 	.word	0x00000050
        /*0884*/ 	.short	0x010a
        /*0886*/ 	.byte	0xff
	.zero		1


	//   ....[120]....
        /*0888*/ 	.word	0x00008a00
        /*088c*/ 	.word	0x00000000
        /*0890*/ 	.word	0x00000058
        /*0894*/ 	.short	0x010a
        /*0896*/ 	.byte	0xff
	.zero		1


	//   ....[121]....
        /*0898*/ 	.word	0x00008a60
        /*089c*/ 	.word	0x00000000
        /*08a0*/ 	.word	0x00000040
        /*08a4*/ 	.short	0x010a
        /*08a6*/ 	.byte	0xff
	.zero		1


	//   ....[122]....
        /*08a8*/ 	.word	0x00008ac0
        /*08ac*/ 	.word	0x00000000
        /*08b0*/ 	.word	0x00000048
        /*08b4*/ 	.short	0x010a
        /*08b6*/ 	.byte	0xff
	.zero		1


	//   ....[123]....
        /*08b8*/ 	.word	0x00008b20
        /*08bc*/ 	.word	0x00000000
        /*08c0*/ 	.word	0x00000050
        /*08c4*/ 	.short	0x010a
        /*08c6*/ 	.byte	0xff
	.zero		1


	//   ....[124]....
        /*08c8*/ 	.word	0x00008b70
        /*08cc*/ 	.word	0x00000000
        /*08d0*/ 	.word	0x00000070
        /*08d4*/ 	.short	0x010a
        /*08d6*/ 	.byte	0xff
	.zero		1


	//   ....[125]....
        /*08d8*/ 	.word	0x00008bd0
        /*08dc*/ 	.word	0x00000000
        /*08e0*/ 	.word	0x00000020
        /*08e4*/ 	.short	0x010a
        /*08e6*/ 	.byte	0xff
	.zero		1


	//   ....[126]....
        /*08e8*/ 	.word	0x00008c20
        /*08ec*/ 	.word	0x00000056
        /*08f0*/ 	.word	0x00000090
        /*08f4*/ 	.short	0x010a
        /*08f6*/ 	.byte	0xff
	.zero		1


	//   ....[127]....
        /*08f8*/ 	.word	0x00008c70
        /*08fc*/ 	.word	0x00000002
        /*0900*/ 	.word	0x00000020
        /*0904*/ 	.short	0x010a
        /*0906*/ 	.byte	0xff
	.zero		1


	//   ....[128]....
        /*0908*/ 	.word	0x00008cc0
        /*090c*/ 	.word	0x00000000
        /*0910*/ 	.word	0x00000020
        /*0914*/ 	.short	0x010a
        /*0916*/ 	.byte	0xff
	.zero		1


	//   ....[129]....
        /*0918*/ 	.word	0x00008d10
        /*091c*/ 	.word	0x00000002
        /*0920*/ 	.word	0x00000020
        /*0924*/ 	.short	0x010a
        /*0926*/ 	.byte	0xff
	.zero		1


	//----- nvinfo : EIATTR_NUM_MBARRIERS
	.align		4
.L_47:
        /*0928*/ 	.byte	0x03, 0x38
        /*092a*/ 	.short	0x001e


	//----- nvinfo : EIATTR_EXIT_INSTR_OFFSETS
	.align		4
        /*092c*/ 	.byte	0x04, 0x1c
        /*092e*/ 	.short	(.L_49 - .L_48)


	//   ....[0]....
.L_48:
        /*0930*/ 	.word	0x00002840


	//   ....[1]....
        /*0934*/ 	.word	0x00002d30


	//   ....[2]....
        /*0938*/ 	.word	0x00002d90


	//   ....[3]....
        /*093c*/ 	.word	0x00004190


	//   ....[4]....
        /*0940*/ 	.word	0x000051c0


	//   ....[5]....
        /*0944*/ 	.word	0x00005200


	//   ....[6]....
        /*0948*/ 	.word	0x00008140


	//   ....[7]....
        /*094c*/ 	.word	0x000081c0


	//   ....[8]....
        /*0950*/ 	.word	0x000081f0


	//   ....[9]....
        /*0954*/ 	.word	0x00008260


	//----- nvinfo : EIATTR_MAX_THREADS
	.align		4
.L_49:
        /*0958*/ 	.byte	0x04, 0x05
        /*095a*/ 	.short	(.L_51 - .L_50)
.L_50:
        /*095c*/ 	.word	0x00000100
        /*0960*/ 	.word	0x00000001
        /*0964*/ 	.word	0x00000001


	//----- nvinfo : EIATTR_CRS_STACK_SIZE
	.align		4
.L_51:
        /*0968*/ 	.byte	0x04, 0x1e
        /*096a*/ 	.short	(.L_53 - .L_52)
.L_52:
        /*096c*/ 	.word	0x00000000


	//----- nvinfo : EIATTR_CBANK_PARAM_SIZE
	.align		4
.L_53:
        /*0970*/ 	.byte	0x03, 0x19
        /*0972*/ 	.short	0x0800


	//----- nvinfo : EIATTR_PARAM_CBANK
	.align		4
        /*0974*/ 	.byte	0x04, 0x0a
        /*0976*/ 	.short	(.L_55 - .L_54)
	.align		4
.L_54:
        /*0978*/ 	.word	index@(.nv.constant0._ZN7cutlass13device_kernelINS_4gemm6kernel13GemmUniversalIN4cute5tupleIJiiiiEEENS1_10collective13CollectiveMmaINS1_35MainloopSm100TmaUmmaWarpSpecializedILi2ELi2ELi4ENS5_IJNS4_1CILi1EEESB_SB_EEEEENS5_IJNSA_ILi64EEENSA_ILi128EEESF_EEEfNS5_IJlSB_lEEEfSH_NS4_8TiledMMAINS4_8MMA_AtomIJNS4_17SM100_MMA_TF32_SSINS_10tfloat32_tESL_fLi64ELi128ELNS4_4UMMA5MajorE0ELSN_0ELNSM_7ScaleInE0ELSO_0EEEEEENS4_6LayoutISC_NS5_IJNSA_ILi0EEESS_SS_EEEEENS5_IJNS4_10UnderscoreESV_SV_EEEEENS4_13SM90_TMA_LOADENS4_14ComposedLayoutINS4_7SwizzleILi3ELi4ELi3EEENS4_18smem_ptr_flag_bitsILi32EEENSR_INS5_IJNSA_ILi8EEENSA_ILi32EEEEEENS5_IJS15_SB_EEEEEEEvNS4_8identityESY_S19_vS1A_EENS_8epilogue10collective18CollectiveEpilogueINS1C_23Sm100TmaWarpSpecializedILi4ELi2ELi16ELb1ELb0EEEJSG_NS5_IJNSR_ISE_SB_EENSR_IS15_SB_EEEEEfSH_fSH_NS1C_6fusion15FusionCallbacksIS1G_NS1K_17LinearCombinationIffffLNS_15FloatRoundStyleE2EEESG_S1J_JEEENS4_5SM1004TMEM4LOAD26SM100_TMEM_LOAD_16dp128b8xESY_S19_NS4_17SM75_U32x4_LDSM_NENS4_14SM90_TMA_STOREES19_NS4_17SM90_U32x4_STSM_NENS4_39AutoVectorizingCopyWithAssumedAlignmentILi128EEEEEEvvEEEEvNT_6ParamsE)
        /*097c*/ 	.short	0x0380
        /*097e*/ 	.short	0x0800


	//----- nvinfo : EIATTR_SW_WAR
	.align		4
.L_55:
        /*0980*/ 	.byte	0x04, 0x36
        /*0982*/ 	.short	(.L_57 - .L_56)
.L_56:
        /*0984*/ 	.word	0x00000008
.L_57:


//--------------------- .nv.callgraph             --------------------------
	.section	.nv.callgraph,"",@"SHT_CUDA_CALLGRAPH"
	.align	4
	.sectionentsize	8
	.align		4
        /*0000*/ 	.word	0x00000000
	.align		4
        /*0004*/ 	.word	0xffffffff
	.align		4
        /*0008*/ 	.word	index@(_ZN7cutlass13device_kernelINS_4gemm6kernel13GemmUniversalIN4cute5tupleIJiiiiEEENS1_10collective13CollectiveMmaINS1_35MainloopSm100TmaUmmaWarpSpecializedILi2ELi2ELi4ENS5_IJNS4_1CILi1EEESB_SB_EEEEENS5_IJNSA_ILi64EEENSA_ILi128EEESF_EEEfNS5_IJlSB_lEEEfSH_NS4_8TiledMMAINS4_8MMA_AtomIJNS4_17SM100_MMA_TF32_SSINS_10tfloat32_tESL_fLi64ELi128ELNS4_4UMMA5MajorE0ELSN_0ELNSM_7ScaleInE0ELSO_0EEEEEENS4_6LayoutISC_NS5_IJNSA_ILi0EEESS_SS_EEEEENS5_IJNS4_10UnderscoreESV_SV_EEEEENS4_13SM90_TMA_LOADENS4_14ComposedLayoutINS4_7SwizzleILi3ELi4ELi3EEENS4_18smem_ptr_flag_bitsILi32EEENSR_INS5_IJNSA_ILi8EEENSA_ILi32EEEEEENS5_IJS15_SB_EEEEEEEvNS4_8identityESY_S19_vS1A_EENS_8epilogue10collective18CollectiveEpilogueINS1C_23Sm100TmaWarpSpecializedILi4ELi2ELi16ELb1ELb0EEEJSG_NS5_IJNSR_ISE_SB_EENSR_IS15_SB_EEEEEfSH_fSH_NS1C_6fusion15FusionCallbacksIS1G_NS1K_17LinearCombinationIffffLNS_15FloatRoundStyleE2EEESG_S1J_JEEENS4_5SM1004TMEM4LOAD26SM100_TMEM_LOAD_16dp128b8xESY_S19_NS4_17SM75_U32x4_LDSM_NENS4_14SM90_TMA_STOREES19_NS4_17SM90_U32x4_STSM_NENS4_39AutoVectorizingCopyWithAssumedAlignmentILi128EEEEEEvvEEEEvNT_6ParamsE)
	.align		4
        /*000c*/ 	.word	index@(__assertfail)
	.align		4
        /*0010*/ 	.word	0x00000000
	.align		4
        /*0014*/ 	.word	0xfffffffe
	.align		4
        /*0018*/ 	.word	0x00000000
	.align		4
        /*001c*/ 	.word	0xfffffffd
	.align		4
        /*0020*/ 	.word	0x00000000
	.align		4
        /*0024*/ 	.word	0xfffffffc


//--------------------- .nv.constant4             --------------------------
	.section	.nv.constant4,"a",@progbits
	.align	8
	.align		8
.nv.constant4:
        /*0000*/ 	.dword	__assertfail
	.align		8
        /*0008*/ 	.dword	__unnamed_1
	.align		8
        /*0010*/ 	.dword	__unnamed_2
	.align		8
        /*0018*/ 	.dword	_ZN40_INTERNAL_0a14d2e4_4_k_cu_d9dbd7e3_310174cuda3std3__45__cpo5beginE
	.align		8
        /*0020*/ 	.dword	_ZN40_INTERNAL_0a14d2e4_4_k_cu_d9dbd7e3_310174cuda3std3__45__cpo3endE
	.align		8
        /*0028*/ 	.dword	_ZN40_INTERNAL_0a14d2e4_4_k_cu_d9dbd7e3_310174cuda3std3__45__cpo6cbeginE
	.align		8
        /*0030*/ 	.dword	_ZN40_INTERNAL_0a14d2e4_4_k_cu_d9dbd7e3_310174cuda3std3__45__cpo4cendE
	.align		8
        /*0038*/ 	.dword	_ZN40_INTERNAL_0a14d2e4_4_k_cu_d9dbd7e3_310174cuda3std3__442_GLOBAL__N__0a14d2e4_4_k_cu_d9dbd7e3_310176ignoreE
	.align		8
        /*0040*/ 	.dword	_ZN40_INTERNAL_0a14d2e4_4_k_cu_d9dbd7e3_310174cuda3std3__419piecewise_constructE
	.align		8
        /*0048*/ 	.dword	_ZN40_INTERNAL_0a14d2e4_4_k_cu_d9dbd7e3_310174cuda3std3__48in_placeE
	.align		8
        /*0050*/ 	.dword	_ZN40_INTERNAL_0a14d2e4_4_k_cu_d9dbd7e3_310174cuda3std6ranges3__45__cpo4swapE
	.align		8
        /*0058*/ 	.dword	_ZN40_INTERNAL_0a14d2e4_4_k_cu_d9dbd7e3_310174cuda3std6ranges3__45__cpo9iter_moveE
	.align		8
        /*0060*/ 	.dword	_ZN40_INTERNAL_0a14d2e4_4_k_cu_d9dbd7e3_310174cute7productE
	.align		8
        /*0068*/ 	.dword	_ZN40_INTERNAL_0a14d2e4_4_k_cu_d9dbd7e3_310174cute1_E
	.align		8
        /*0070*/ 	.dword	$str$25
	.align		8
        /*0078*/ 	.dword	$str$26
	.align		8
        /*0080*/ 	.dword	$str$27
	.align		8
        /*0088*/ 	.dword	$str$28


//--------------------- .text._ZN7cutlass13device_kernelINS_4gemm6kernel13GemmUniversalIN4cute5tupleIJiiiiEEENS1_10collective13CollectiveMmaINS1_35MainloopSm100TmaUmmaWarpSpecializedILi2ELi2ELi4ENS5_IJNS4_1CILi1EEESB_SB_EEEEENS5_IJNSA_ILi64EEENSA_ILi128EEESF_EEEfNS5_IJlSB_lEEEfSH_NS4_8TiledMMAINS4_8MMA_AtomIJNS4_17SM100_MMA_TF32_SSINS_10tfloat32_tESL_fLi64ELi128ELNS4_4UMMA5MajorE0ELSN_0ELNSM_7ScaleInE0ELSO_0EEEEEENS4_6LayoutISC_NS5_IJNSA_ILi0EEESS_SS_EEEEENS5_IJNS4_10UnderscoreESV_SV_EEEEENS4_13SM90_TMA_LOADENS4_14ComposedLayoutINS4_7SwizzleILi3ELi4ELi3EEENS4_18smem_ptr_flag_bitsILi32EEENSR_INS5_IJNSA_ILi8EEENSA_ILi32EEEEEENS5_IJS15_SB_EEEEEEEvNS4_8identityESY_S19_vS1A_EENS_8epilogue10collective18CollectiveEpilogueINS1C_23Sm100TmaWarpSpecializedILi4ELi2ELi16ELb1ELb0EEEJSG_NS5_IJNSR_ISE_SB_EENSR_IS15_SB_EEEEEfSH_fSH_NS1C_6fusion15FusionCallbacksIS1G_NS1K_17LinearCombinationIffffLNS_15FloatRoundStyleE2EEESG_S1J_JEEENS4_5SM1004TMEM4LOAD26SM100_TMEM_LOAD_16dp128b8xESY_S19_NS4_17SM75_U32x4_LDSM_NENS4_14SM90_TMA_STOREES19_NS4_17SM90_U32x4_STSM_NENS4_39AutoVectorizingCopyWithAssumedAlignmentILi128EEEEEEvvEEEEvNT_6ParamsE --------------------------
	.section	.text._ZN7cutlass13device_kernelINS_4gemm6kernel13GemmUniversalIN4cute5tupleIJiiiiEEENS1_10collective13CollectiveMmaINS1_35MainloopSm100TmaUmmaWarpSpecializedILi2ELi2ELi4ENS5_IJNS4_1CILi1EEESB_SB_EEEEENS5_IJNSA_ILi64EEENSA_ILi128EEESF_EEEfNS5_IJlSB_lEEEfSH_NS4_8TiledMMAINS4_8MMA_AtomIJNS4_17SM100_MMA_TF32_SSINS_10tfloat32_tESL_fLi64ELi128ELNS4_4UMMA5MajorE0ELSN_0ELNSM_7ScaleInE0ELSO_0EEEEEENS4_6LayoutISC_NS5_IJNSA_ILi0EEESS_SS_EEEEENS5_IJNS4_10UnderscoreESV_SV_EEEEENS4_13SM90_TMA_LOADENS4_14ComposedLayoutINS4_7SwizzleILi3ELi4ELi3EEENS4_18smem_ptr_flag_bitsILi32EEENSR_INS5_IJNSA_ILi8EEENSA_ILi32EEEEEENS5_IJS15_SB_EEEEEEEvNS4_8identityESY_S19_vS1A_EENS_8epilogue10collective18CollectiveEpilogueINS1C_23Sm100TmaWarpSpecializedILi4ELi2ELi16ELb1ELb0EEEJSG_NS5_IJNSR_ISE_SB_EENSR_IS15_SB_EEEEEfSH_fSH_NS1C_6fusion15FusionCallbacksIS1G_NS1K_17LinearCombinationIffffLNS_15FloatRoundStyleE2EEESG_S1J_JEEENS4_5SM1004TMEM4LOAD26SM100_TMEM_LOAD_16dp128b8xESY_S19_NS4_17SM75_U32x4_LDSM_NENS4_14SM90_TMA_STOREES19_NS4_17SM90_U32x4_STSM_NENS4_39AutoVectorizingCopyWithAssumedAlignmentILi128EEEEEEvvEEEEvNT_6ParamsE,"ax",@progbits
	.align	128
.text._ZN7cutlass13device_kernelINS_4gemm6kernel13GemmUniversalIN4cute5tupleIJiiiiEEENS1_10collective13CollectiveMmaINS1_35MainloopSm100TmaUmmaWarpSpecializedILi2ELi2ELi4ENS5_IJNS4_1CILi1EEESB_SB_EEEEENS5_IJNSA_ILi64EEENSA_ILi128EEESF_EEEfNS5_IJlSB_lEEEfSH_NS4_8TiledMMAINS4_8MMA_AtomIJNS4_17SM100_MMA_TF32_SSINS_10tfloat32_tESL_fLi64ELi128ELNS4_4UMMA5MajorE0ELSN_0ELNSM_7ScaleInE0ELSO_0EEEEEENS4_6LayoutISC_NS5_IJNSA_ILi0EEESS_SS_EEEEENS5_IJNS4_10UnderscoreESV_SV_EEEEENS4_13SM90_TMA_LOADENS4_14ComposedLayoutINS4_7SwizzleILi3ELi4ELi3EEENS4_18smem_ptr_flag_bitsILi32EEENSR_INS5_IJNSA_ILi8EEENSA_ILi32EEEEEENS5_IJS15_SB_EEEEEEEvNS4_8identityESY_S19_vS1A_EENS_8epilogue10collective18CollectiveEpilogueINS1C_23Sm100TmaWarpSpecializedILi4ELi2ELi16ELb1ELb0EEEJSG_NS5_IJNSR_ISE_SB_EENSR_IS15_SB_EEEEEfSH_fSH_NS1C_6fusion15FusionCallbacksIS1G_NS1K_17LinearCombinationIffffLNS_15FloatRoundStyleE2EEESG_S1J_JEEENS4_5SM1004TMEM4LOAD26SM100_TMEM_LOAD_16dp128b8xESY_S19_NS4_17SM75_U32x4_LDSM_NENS4_14SM90_TMA_STOREES19_NS4_17SM90_U32x4_STSM_NENS4_39AutoVectorizingCopyWithAssumedAlignmentILi128EEEEEEvvEEEEvNT_6ParamsE:
        .type           _ZN7cutlass13device_kernelINS_4gemm6kernel13GemmUniversalIN4cute5tupleIJiiiiEEENS1_10collective13CollectiveMmaINS1_35MainloopSm100TmaUmmaWarpSpecializedILi2ELi2ELi4ENS5_IJNS4_1CILi1EEESB_SB_EEEEENS5_IJNSA_ILi64EEENSA_ILi128EEESF_EEEfNS5_IJlSB_lEEEfSH_NS4_8TiledMMAINS4_8MMA_AtomIJNS4_17SM100_MMA_TF32_SSINS_10tfloat32_tESL_fLi64ELi128ELNS4_4UMMA5MajorE0ELSN_0ELNSM_7ScaleInE0ELSO_0EEEEEENS4_6LayoutISC_NS5_IJNSA_ILi0EEESS_SS_EEEEENS5_IJNS4_10UnderscoreESV_SV_EEEEENS4_13SM90_TMA_LOADENS4_14ComposedLayoutINS4_7SwizzleILi3ELi4ELi3EEENS4_18smem_ptr_flag_bitsILi32EEENSR_INS5_IJNSA_ILi8EEENSA_ILi32EEEEEENS5_IJS15_SB_EEEEEEEvNS4_8identityESY_S19_vS1A_EENS_8epilogue10collective18CollectiveEpilogueINS1C_23Sm100TmaWarpSpecializedILi4ELi2ELi16ELb1ELb0EEEJSG_NS5_IJNSR_ISE_SB_EENSR_IS15_SB_EEEEEfSH_fSH_NS1C_6fusion15FusionCallbacksIS1G_NS1K_17LinearCombinationIffffLNS_15FloatRoundStyleE2EEESG_S1J_JEEENS4_5SM1004TMEM4LOAD26SM100_TMEM_LOAD_16dp128b8xESY_S19_NS4_17SM75_U32x4_LDSM_NENS4_14SM90_TMA_STOREES19_NS4_17SM90_U32x4_STSM_NENS4_39AutoVectorizingCopyWithAssumedAlignmentILi128EEEEEEvvEEEEvNT_6ParamsE,@function
        .size           _ZN7cutlass13device_kernelINS_4gemm6kernel13GemmUniversalIN4cute5tupleIJiiiiEEENS1_10collective13CollectiveMmaINS1_35MainloopSm100TmaUmmaWarpSpecializedILi2ELi2ELi4ENS5_IJNS4_1CILi1EEESB_SB_EEEEENS5_IJNSA_ILi64EEENSA_ILi128EEESF_EEEfNS5_IJlSB_lEEEfSH_NS4_8TiledMMAINS4_8MMA_AtomIJNS4_17SM100_MMA_TF32_SSINS_10tfloat32_tESL_fLi64ELi128ELNS4_4UMMA5MajorE0ELSN_0ELNSM_7ScaleInE0ELSO_0EEEEEENS4_6LayoutISC_NS5_IJNSA_ILi0EEESS_SS_EEEEENS5_IJNS4_10UnderscoreESV_SV_EEEEENS4_13SM90_TMA_LOADENS4_14ComposedLayoutINS4_7SwizzleILi3ELi4ELi3EEENS4_18smem_ptr_flag_bitsILi32EEENSR_INS5_IJNSA_ILi8EEENSA_ILi32EEEEEENS5_IJS15_SB_EEEEEEEvNS4_8identityESY_S19_vS1A_EENS_8epilogue10collective18CollectiveEpilogueINS1C_23Sm100TmaWarpSpecializedILi4ELi2ELi16ELb1ELb0EEEJSG_NS5_IJNSR_ISE_SB_EENSR_IS15_SB_EEEEEfSH_fSH_NS1C_6fusion15FusionCallbacksIS1G_NS1K_17LinearCombinationIffffLNS_15FloatRoundStyleE2EEESG_S1J_JEEENS4_5SM1004TMEM4LOAD26SM100_TMEM_LOAD_16dp128b8xESY_S19_NS4_17SM75_U32x4_LDSM_NENS4_14SM90_TMA_STOREES19_NS4_17SM90_U32x4_STSM_NENS4_39AutoVectorizingCopyWithAssumedAlignmentILi128EEEEEEvvEEEEvNT_6ParamsE,(.L_x_174 - _ZN7cutlass13device_kernelINS_4gemm6kernel13GemmUniversalIN4cute5tupleIJiiiiEEENS1_10collective13CollectiveMmaINS1_35MainloopSm100TmaUmmaWarpSpecializedILi2ELi2ELi4ENS5_IJNS4_1CILi1EEESB_SB_EEEEENS5_IJNSA_ILi64EEENSA_ILi128EEESF_EEEfNS5_IJlSB_lEEEfSH_NS4_8TiledMMAINS4_8MMA_AtomIJNS4_17SM100_MMA_TF32_SSINS_10tfloat32_tESL_fLi64ELi128ELNS4_4UMMA5MajorE0ELSN_0ELNSM_7ScaleInE0ELSO_0EEEEEENS4_6LayoutISC_NS5_IJNSA_ILi0EEESS_SS_EEEEENS5_IJNS4_10UnderscoreESV_SV_EEEEENS4_13SM90_TMA_LOADENS4_14ComposedLayoutINS4_7SwizzleILi3ELi4ELi3EEENS4_18smem_ptr_flag_bitsILi32EEENSR_INS5_IJNSA_ILi8EEENSA_ILi32EEEEEENS5_IJS15_SB_EEEEEEEvNS4_8identityESY_S19_vS1A_EENS_8epilogue10collective18CollectiveEpilogueINS1C_23Sm100TmaWarpSpecializedILi4ELi2ELi16ELb1ELb0EEEJSG_NS5_IJNSR_ISE_SB_EENSR_IS15_SB_EEEEEfSH_fSH_NS1C_6fusion15FusionCallbacksIS1G_NS1K_17LinearCombinationIffffLNS_15FloatRoundStyleE2EEESG_S1J_JEEENS4_5SM1004TMEM4LOAD26SM100_TMEM_LOAD_16dp128b8xESY_S19_NS4_17SM75_U32x4_LDSM_NENS4_14SM90_TMA_STOREES19_NS4_17SM90_U32x4_STSM_NENS4_39AutoVectorizingCopyWithAssumedAlignmentILi128EEEEEEvvEEEEvNT_6ParamsE)
        .other          _ZN7cutlass13device_kernelINS_4gemm6kernel13GemmUniversalIN4cute5tupleIJiiiiEEENS1_10collective13CollectiveMmaINS1_35MainloopSm100TmaUmmaWarpSpecializedILi2ELi2ELi4ENS5_IJNS4_1CILi1EEESB_SB_EEEEENS5_IJNSA_ILi64EEENSA_ILi128EEESF_EEEfNS5_IJlSB_lEEEfSH_NS4_8TiledMMAINS4_8MMA_AtomIJNS4_17SM100_MMA_TF32_SSINS_10tfloat32_tESL_fLi64ELi128ELNS4_4UMMA5MajorE0ELSN_0ELNSM_7ScaleInE0ELSO_0EEEEEENS4_6LayoutISC_NS5_IJNSA_ILi0EEESS_SS_EEEEENS5_IJNS4_10UnderscoreESV_SV_EEEEENS4_13SM90_TMA_LOADENS4_14ComposedLayoutINS4_7SwizzleILi3ELi4ELi3EEENS4_18smem_ptr_flag_bitsILi32EEENSR_INS5_IJNSA_ILi8EEENSA_ILi32EEEEEENS5_IJS15_SB_EEEEEEEvNS4_8identityESY_S19_vS1A_EENS_8epilogue10collective18CollectiveEpilogueINS1C_23Sm100TmaWarpSpecializedILi4ELi2ELi16ELb1ELb0EEEJSG_NS5_IJNSR_ISE_SB_EENSR_IS15_SB_EEEEEfSH_fSH_NS1C_6fusion15FusionCallbacksIS1G_NS1K_17LinearCombinationIffffLNS_15FloatRoundStyleE2EEESG_S1J_JEEENS4_5SM1004TMEM4LOAD26SM100_TMEM_LOAD_16dp128b8xESY_S19_NS4_17SM75_U32x4_LDSM_NENS4_14SM90_TMA_STOREES19_NS4_17SM90_U32x4_STSM_NENS4_39AutoVectorizingCopyWithAssumedAlignmentILi128EEEEEEvvEEEEvNT_6ParamsE,@"STO_CUDA_ENTRY STV_DEFAULT"
_ZN7cutlass13device_kernelINS_4gemm6kernel13GemmUniversalIN4cute5tupleIJiiiiEEENS1_10collective13CollectiveMmaINS1_35MainloopSm100TmaUmmaWarpSpecializedILi2ELi2ELi4ENS5_IJNS4_1CILi1EEESB_SB_EEEEENS5_IJNSA_ILi64EEENSA_ILi128EEESF_EEEfNS5_IJlSB_lEEEfSH_NS4_8TiledMMAINS4_8MMA_AtomIJNS4_17SM100_MMA_TF32_SSINS_10tfloat32_tESL_fLi64ELi128ELNS4_4UMMA5MajorE0ELSN_0ELNSM_7ScaleInE0ELSO_0EEEEEENS4_6LayoutISC_NS5_IJNSA_ILi0EEESS_SS_EEEEENS5_IJNS4_10UnderscoreESV_SV_EEEEENS4_13SM90_TMA_LOADENS4_14ComposedLayoutINS4_7SwizzleILi3ELi4ELi3EEENS4_18smem_ptr_flag_bitsILi32EEENSR_INS5_IJNSA_ILi8EEENSA_ILi32EEEEEENS5_IJS15_SB_EEEEEEEvNS4_8identityESY_S19_vS1A_EENS_8epilogue10collective18CollectiveEpilogueINS1C_23Sm100TmaWarpSpecializedILi4ELi2ELi16ELb1ELb0EEEJSG_NS5_IJNSR_ISE_SB_EENSR_IS15_SB_EEEEEfSH_fSH_NS1C_6fusion15FusionCallbacksIS1G_NS1K_17LinearCombinationIffffLNS_15FloatRoundStyleE2EEESG_S1J_JEEENS4_5SM1004TMEM4LOAD26SM100_TMEM_LOAD_16dp128b8xESY_S19_NS4_17SM75_U32x4_LDSM_NENS4_14SM90_TMA_STOREES19_NS4_17SM90_U32x4_STSM_NENS4_39AutoVectorizingCopyWithAssumedAlignmentILi128EEEEEEvvEEEEvNT_6ParamsE:
[----:B------:R-:W1:Y:S01]  /*0000*/  LDC R1, c[0x0][0x37c] ;  /* 0x0000df00ff017b82 */ /* 0x000e620000000800 */
[----:B------:R-:W2:Y:S01]  /*0010*/  S2R R77, SR_TID.X ;  /* 0x00000000004d7919 */ /* 0x000ea20000002100 */
[----:B------:R-:W3:Y:S01]  /*0020*/  LDCU.64 UR8, c[0x0][0x890] ;  /* 0x00011200ff0877ac */ /* 0x000ee20008000a00 */
[----:B------:R-:W-:Y:S02]  /*0030*/  PRMT R64, RZ, 0x7610, R64 ;  /* 0x00007610ff407816 */ /* 0x000fe40000000040 */
[----:B------:R-:W-:Y:S01]  /*0040*/  ELECT P5, URZ, PT ;  /* 0x0000000000ff782f */ /* 0x000fe200038a0000 */
[----:B------:R-:W4:Y:S01]  /*0050*/  LDCU.64 UR52, c[0x0][0x358] ;  /* 0x00006b00ff3477ac */ /* 0x000f220008000a00 */
[----:B---3--:R-:W-:-:S04]  /*0060*/  UISETP.NE.U32.AND UP0, UPT, UR8, URZ, UPT ;  /* 0x000000ff0800728c */ /* 0x008fc8000bf05070 */
[----:B------:R-:W-:Y:S01]  /*0070*/  UISETP.NE.AND.EX UP0, UPT, UR9, URZ, UPT, UP0 ;  /* 0x000000ff0900728c */ /* 0x000fe2000bf05300 */
[----:B--2---:R-:W-:-:S05]  /*0080*/  SHF.R.U32.HI R69, RZ, 0x5, R77 ;  /* 0x00000005ff457819 */ /* 0x004fca000001164d */
[----:B------:R-:W2:Y:S02]  /*0090*/  SHFL.IDX PT, R0, R69, RZ, 0x1f ;  /* 0x00001fff45007589 */ /* 0x000ea400000e0000 */
[----:B--2---:R-:W-:Y:S01]  /*00a0*/  R2UR UR10, R0 ;  /* 0x00000000000a72ca */ /* 0x004fe200000e0000 */
[----:B-1--4-:R-:W-:-:S14]  /*00b0*/  BRA.U UP0, `(.L_x_0) ;  /* 0x00000001002c7547 */ /* 0x012fdc000b800000 */
[----:B------:R-:W1:Y:S02]  /*00c0*/  LDCU.64 UR4, c[0x0][0x888] ;  /* 0x00011100ff0477ac */ /* 0x000e640008000a00 */
[----:B-1----:R-:W-:-:S04]  /*00d0*/  UISETP.NE.U32.AND UP0, UPT, UR4, URZ, UPT ;  /* 0x000000ff0400728c */ /* 0x002fc8000bf05070 */
[----:B------:R-:W-:-:S09]  /*00e0*/  UISETP.NE.AND.EX UP0, UPT, UR5, URZ, UPT, UP0 ;  /* 0x000000ff0500728c */ /* 0x000fd2000bf05300 */
[----:B------:R-:W-:Y:S05]  /*00f0*/  BRA.U !UP0, `(.L_x_1) ;  /* 0x0000000108107547 */ /* 0x000fea000b800000 */
[----:B------:R-:W1:Y:S02]  /*0100*/  LDC.64 R2, c[0x0][0x888] ;  /* 0x00022200ff027b82 */ /* 0x000e640000000a00 */
[----:B-1----:R1:W5:Y:S01]  /*0110*/  LDG.E R35, desc[UR52][R2.64] ;  /* 0x0000003402237981 */ /* 0x002362000c1e1900 */
[----:B------:R-:W-:Y:S01]  /*0120*/  HFMA2 R64, -RZ, RZ, 0, 5.9604644775390625e-08 ;  /* 0x00000001ff407431 */ /* 0x000fe200000001ff */
[----:B------:R-:W-:Y:S05]  /*0130*/  BRA `(.L_x_0) ;  /* 0x00000000000c7947 */ /* 0x000fea0003800000 */
.L_x_1:
[----:B------:R-:W1:Y:S01]  /*0140*/  LDCU UR4, c[0x0][0x880] ;  /* 0x00011000ff0477ac */ /* 0x000e620008000800 */
[----:B------:R-:W-:Y:S01]  /*0150*/  HFMA2 R64, -RZ, RZ, 0, 5.9604644775390625e-08 ;  /* 0x00000001ff407431 */ /* 0x000fe200000001ff */
[----:B-1----:R-:W-:-:S07]  /*0160*/  MOV R35, UR4 ;  /* 0x0000000400237c02 */ /* 0x002fce0008000f00 */
.L_x_0:
[----:B------:R-:W2:Y:S02]  /*0170*/  LDCU.64 UR4, c[0x0][0x8b0] ;  /* 0x00011600ff0477ac */ /* 0x000ea40008000a00 */
[----:B--2---:R-:W-:-:S04]  /*0180*/  UISETP.NE.U32.AND UP0, UPT, UR4, URZ, UPT ;  /* 0x000000ff0400728c */ /* 0x004fc8000bf05070 */
[----:B------:R-:W-:-:S09]  /*0190*/  UISETP.NE.AND.EX UP0, UPT, UR5, URZ, UPT, UP0 ;  /* 0x000000ff0500728c */ /* 0x000fd2000bf05300 */
[----:B------:R-:W-:Y:S05]  /*01a0*/  BRA.U UP0, `(.L_x_2) ;  /* 0x0000000100247547 */ /* 0x000fea000b800000 */
[----:B------:R-:W2:Y:S02]  /*01b0*/  LDCU.64 UR4, c[0x0][0x8a8] ;  /* 0x00011500ff0477ac */ /* 0x000ea40008000a00 */
[----:B--2---:R-:W-:-:S04]  /*01c0*/  UISETP.NE.U32.AND UP0, UPT, UR4, URZ, UPT ;  /* 0x000000ff0400728c */ /* 0x004fc8000bf05070 */
[----:B------:R-:W-:-:S09]  /*01d0*/  UISETP.NE.AND.EX UP0, UPT, UR5, URZ, UPT, UP0 ;  /* 0x000000ff0500728c */ /* 0x000fd2000bf05300 */
[----:B------:R-:W-:Y:S05]  /*01e0*/  BRA.U !UP0, `(.L_x_3) ;  /* 0x00000001080c7547 */ /* 0x000fea000b800000 */
[----:B-1----:R-:W1:Y:S02]  /*01f0*/  LDC.64 R2, c[0x0][0x8a8] ;  /* 0x00022a00ff027b82 */ /* 0x002e640000000a00 */
[----:B-1----:R2:W5:Y:S01]  /*0200*/  LDG.E R33, desc[UR52][R2.64] ;  /* 0x0000003402217981 */ /* 0x002562000c1e1900 */
[----:B------:R-:W-:Y:S05]  /*0210*/  BRA `(.L_x_2) ;  /* 0x0000000000087947 */ /* 0x000fea0003800000 */
.L_x_3:
[----:B------:R-:W2:Y:S02]  /*0220*/  LDCU UR4, c[0x0][0x8a0] ;  /* 0x00011400ff0477ac */ /* 0x000ea40008000800 */
[----:B--2---:R-:W-:Y:S02]  /*0230*/  MOV R33, UR4 ;  /* 0x0000000400217c02 */ /* 0x004fe40008000f00 */
.L_x_2:
[----:B------:R-:W-:Y:S01]  /*0240*/  IMAD.U32 R0, RZ, RZ, UR10 ;  /* 0x0000000aff007e24 */ /* 0x000fe2000f8e00ff */
[----:B------:R-:W-:Y:S04]  /*0250*/  BSSY.RECONVERGENT B0, `(.L_x_4) ;  /* 0x000000c000007945 */ /* 0x000fe80003800200 */
[C---:B------:R-:W-:Y:S02]  /*0260*/  ISETP.NE.OR P1, PT, R0.reuse, 0x1, !P5 ;  /* 0x000000010000780c */ /* 0x040fe40006f25670 */
[----:B------:R-:W-:-:S11]  /*0270*/  ISETP.NE.OR P0, PT, R0, 0x3, !P5 ;  /* 0x000000030000780c */ /* 0x000fd60006f05670 */
[----:B------:R-:W-:Y:S05]  /*0280*/  @P1 BRA `(.L_x_5) ;  /* 0x0000000000201947 */ /* 0x000fea0003800000 */
[----:B------:R-:W3:Y:S02]  /*0290*/  LDCU.64 UR4, c[0x0][0x348] ;  /* 0x00006900ff0477ac */ /* 0x000ee40008000a00 */
[----:B---3--:R-:W-:Y:S02]  /*02a0*/  UIADD3 UR6, UP1, UPT, UR4, 0x80, URZ ;  /* 0x0000008004067890 */ /* 0x008fe4000ff3e0ff */
[----:B------:R-:W-:Y:S02]  /*02b0*/  UIADD3 UR4, UP0, UPT, UR4, 0x180, URZ ;  /* 0x0000018004047890 */ /* 0x000fe4000ff1e0ff */
[----:B------:R-:W-:Y:S02]  /*02c0*/  UIADD3.X UR7, UPT, UPT, URZ, UR5, URZ, UP1, !UPT ;  /* 0x00000005ff077290 */ /* 0x000fe40008ffe4ff */
[----:B------:R-:W-:-:S07]  /*02d0*/  UIADD3.X UR5, UPT, UPT, URZ, UR5, URZ, UP0, !UPT ;  /* 0x00000005ff057290 */ /* 0x000fce00087fe4ff */
[----:B------:R3:W-:Y:S02]  /*02e0*/  UTMACCTL.PF [UR6] ;  /* 0x00000000060079b9 */ /* 0x0007e40008040000 */
[----:B------:R3:W-:Y:S02]  /*02f0*/  UTMACCTL.PF [UR4] ;  /* 0x00000000040079b9 */ /* 0x0007e40008040000 */
[----:B---3--:R-:W-:Y:S01]  /*0300*/  NOP ;  /* 0x0000000000007918 */ /* 0x008fe20000000000 */
.L_x_5:
[----:B------:R-:W-:Y:S05]  /*0310*/  BSYNC.RECONVERGENT B0 ;  /* 0x0000000000007941 */ /* 0x000fea0003800200 */
.L_x_4:
[----:B------:R-:W-:Y:S04]  /*0320*/  BSSY.RECONVERGENT B0, `(.L_x_6) ;  /* 0x000000a000007945 */ /* 0x000fe80003800200 */
        /* <DEDUP_REMOVED lines=9> */
.L_x_7:
[----:B------:R-:W-:Y:S05]  /*03c0*/  BSYNC.RECONVERGENT B0 ;  /* 0x0000000000007941 */ /* 0x000fea0003800200 */
.L_x_6:
[----:B------:R-:W3:Y:S01]  /*03d0*/  LDCU.64 UR4, c[0x0][0x888] ;  /* 0x00011100ff0477ac */ /* 0x000ee20008000a00 */
[----:B------:R-:W-:Y:S02]  /*03e0*/  UISETP.EQ.U32.AND UP1, UPT, UR8, URZ, UPT ;  /* 0x000000ff0800728c */ /* 0x000fe4000bf22070 */
[----:B------:R-:W-:Y:S02]  /*03f0*/  UPLOP3.LUT UP2, UPT, UPT, UPT, UPT, 0x80, 0x8 ;  /* 0x000000000008789c */ /* 0x000fe40003f4f070 */
[----:B---3--:R-:W-:-:S04]  /*0400*/  UISETP.NE.U32.AND UP0, UPT, UR4, URZ, UPT ;  /* 0x000000ff0400728c */ /* 0x008fc8000bf05070 */
[----:B------:R-:W-:-:S04]  /*0410*/  UISETP.NE.AND.EX UP0, UPT, UR5, URZ, UPT, UP0 ;  /* 0x000000ff0500728c */ /* 0x000fc8000bf05300 */
[----:B------:R-:W-:-:S04]  /*0420*/  UISETP.EQ.OR.EX UP3, UPT, UR9, URZ, !UP0, UP1 ;  /* 0x000000ff0900728c */ /* 0x000fc8000c762710 */
[----:B------:R-:W-:-:S05]  /*0430*/  UP2UR UR44, UPR, URZ, 0x8 ;  /* 0x00000008ff2c7883 */ /* 0x000fca0008000000 */
[----:B------:R-:W-:Y:S07]  /*0440*/  BRA.U !UP3, `(.L_x_8) ;  /* 0x000000010b207547 */ /* 0x000fee000b800000 */
[----:B------:R-:W-:Y:S01]  /*0450*/  UISETP.NE.U32.AND UP2, UPT, UR8, URZ, UPT ;  /* 0x000000ff0800728c */ /* 0x000fe2000bf45070 */
[----:B-----5:R-:W-:Y:S01]  /*0460*/  FSETP.NEU.AND P0, PT, R35, RZ, PT ;  /* 0x000000ff2300720b */ /* 0x020fe20003f0d000 */
[----:B------:R-:W-:Y:S02]  /*0470*/  USEL UR4, URZ, 0xffffffff, UP0 ;  /* 0xffffffffff047887 */ /* 0x000fe40008000000 */
[----:B------:R-:W-:-:S10]  /*0480*/  UISETP.NE.AND.EX UP2, UPT, UR9, URZ, UPT, UP2 ;  /* 0x000000ff0900728c */ /* 0x000fd4000bf45320 */
[----:B------:R-:W-:Y:S01]  /*0490*/  VOTEU.ANY UP1, P0 ;  /* 0x0000000000ff7886 */ /* 0x000fe20000020100 */
[----:B------:R-:W-:-:S04]  /*04a0*/  @!UP2 USEL UR4, URZ, 0xffffffff, UP1 ;  /* 0xffffffffff04a887 */ /* 0x000fc80008800000 */
[----:B------:R-:W-:-:S04]  /*04b0*/  ULOP3.LUT UR4, UR4, 0x1, URZ, 0xc0, !UPT ;  /* 0x0000000104047892 */ /* 0x000fc8000f8ec0ff */
[----:B------:R-:W-:-:S11]  /*04c0*/  UISETP.NE.U32.AND UP2, UPT, UR4, 0x1, UPT ;  /* 0x000000010400788c */ /* 0x000fd6000bf45070 */
.L_x_8:
[----:B-12---:R-:W1:Y:S01]  /*04d0*/  SHFL.IDX PT, R2, R69, RZ, 0x1f ;  /* 0x00001fff45027589 */ /* 0x006e6200000e0000 */
[----:B------:R-:W-:-:S04]  /*04e0*/  UISETP.NE.AND UP1, UPT, UR10, 0x2, UPT ;  /* 0x000000020a00788c */ /* 0x000fc8000bf25270 */
[----:B------:R-:W-:Y:S01]  /*04f0*/  USEL UR21, URZ, 0x1, UP1 ;  /* 0x00000001ff157887 */ /* 0x000fe20008800000 */
[----:B-1----:R-:W-:-:S13]  /*0500*/  ISETP.NE.AND P0, PT, R2, RZ, PT ;  /* 0x000000ff0200720c */ /* 0x002fda0003f05270 */
[----:B------:R-:W-:Y:S05]  /*0510*/  @P0 BRA `(.L_x_9) ;  /* 0x0000000000380947 */ /* 0x000fea0003800000 */
[----:B------:R-:W1:Y:S01]  /*0520*/  S2UR UR4, SR_CgaCtaId ;  /* 0x00000000000479c3 */ /* 0x000e620000008800 */
[----:B------:R-:W-:Y:S01]  /*0530*/  UMOV UR5, 0x400 ;  /* 0x0000040000057882 */ /* 0x000fe20000000000 */
[----:B------:R-:W-:Y:S01]  /*0540*/  UMOV UR6, 0x1 ;  /* 0x0000000100067882 */ /* 0x000fe20000000000 */
[----:B------:R-:W-:Y:S01]  /*0550*/  ELECT P0, URZ, PT ;  /* 0x0000000000ff782f */ /* 0x000fe20003800000 */
[----:B------:R-:W-:-:S04]  /*0560*/  UIADD3 UR6, UPT, UPT, -UR6, 0x100000, URZ ;  /* 0x0010000006067890 */ /* 0x000fc8000fffe1ff */
[----:B------:R-:W-:Y:S02]  /*0570*/  USHF.L.U32 UR7, UR6, 0xb, URZ ;  /* 0x0000000b06077899 */ /* 0x000fe400080006ff */
[----:B------:R-:W-:Y:S02]  /*0580*/  USHF.L.U32 UR6, UR6, 0x1, URZ ;  /* 0x0000000106067899 */ /* 0x000fe400080006ff */
[----:B-1----:R-:W-:Y:S01]  /*0590*/  ULEA UR4, UR4, UR5, 0x18 ;  /* 0x0000000504047291 */ /* 0x002fe2000f8ec0ff */
[----:B------:R-:W1:Y:S11]  /*05a0*/  FENCE.VIEW.ASYNC.S ;  /* 0x00000000000073c6 */ /* 0x000e760000000000 */
[----:B-1----:R1:W2:Y:S01]  /*05b0*/  SYNCS.EXCH.64 URZ, [UR4], UR6 ;  /* 0x0000000604ff75b2 */ /* 0x0022a20008000100 */
[----:B------:R1:W3:Y:S01]  /*05c0*/  SYNCS.EXCH.64 URZ, [UR4+0x10], UR6 ;  /* 0x0000100604ff75b2 */ /* 0x0002e20008000100 */
[----:B------:R1:W4:Y:S01]  /*05d0*/  SYNCS.EXCH.64 URZ, [UR4+0x8], UR6 ;  /* 0x0000080604ff75b2 */ /* 0x0003220008000100 */
[----:B------:R1:W1:Y:S01]  /*05e0*/  SYNCS.EXCH.64 URZ, [UR4+0x18], UR6 ;  /* 0x0000180604ff75b2 */ /* 0x0002620008000100 */
[----:B------:R-:W-:Y:S01]  /*05f0*/  NOP ;  /* 0x0000000000007918 */ /* 0x000fe20000000000 */
.L_x_9:
[----:B------:R-:W2:Y:S01]  /*0600*/  SHFL.IDX PT, R2, R69, RZ, 0x1f ;  /* 0x00001fff45027589 */ /* 0x000ea200000e0000 */
[----:B------:R-:W-:Y:S01]  /*0610*/  NOP ;  /* 0x0000000000007918 */ /* 0x000fe20000000000 */
[----:B--2---:R-:W-:-:S13]  /*0620*/  ISETP.NE.AND P0, PT, R2, 0x1, PT ;  /* 0x000000010200780c */ /* 0x004fda0003f05270 */
[----:B------:R-:W-:Y:S05]  /*0630*/  @P0 BRA `(.L_x_10) ;  /* 0x0000000000580947 */ /* 0x000fea0003800000 */
[----:B-1----:R-:W1:Y:S01]  /*0640*/  S2UR UR4, SR_CgaCtaId ;  /* 0x00000000000479c3 */ /* 0x002e620000008800 */
[----:B------:R-:W-:Y:S01]  /*0650*/  UMOV UR5, 0x400 ;  /* 0x0000040000057882 */ /* 0x000fe20000000000 */
[----:B------:R-:W-:Y:S01]  /*0660*/  UMOV UR8, 0x20 ;  /* 0x0000002000087882 */ /* 0x000fe20000000000 */
[----:B------:R-:W-:Y:S01]  /*0670*/  UMOV UR6, 0x80 ;  /* 0x0000008000067882 */ /* 0x000fe20000000000 */
[----:B------:R-:W-:-:S04]  /*0680*/  UIADD3 UR8, UPT, UPT, -UR8, 0x100000, URZ ;  /* 0x0010000008087890 */ /* 0x000fc8000fffe1ff */
[----:B------:R-:W-:Y:S02]  /*0690*/  USHF.L.U32 UR9, UR8, 0xb, URZ ;  /* 0x0000000b08097899 */ /* 0x000fe400080006ff */
[----:B------:R-:W-:Y:S02]  /*06a0*/  USHF.L.U32 UR8, UR8, 0x1, URZ ;  /* 0x0000000108087899 */ /* 0x000fe400080006ff */
[----:B------:R-:W-:-:S04]  /*06b0*/  UIADD3 UR6, UPT, UPT, -UR6, 0x100000, URZ ;  /* 0x0010000006067890 */ /* 0x000fc8000fffe1ff */
[----:B------:R-:W-:Y:S02]  /*06c0*/  USHF.L.U32 UR7, UR6, 0xb, URZ ;  /* 0x0000000b06077899 */ /* 0x000fe400080006ff */
[----:B------:R-:W-:Y:S01]  /*06d0*/  USHF.L.U32 UR6, UR6, 0x1, URZ ;  /* 0x0000000106067899 */ /* 0x000fe200080006ff */
[----:B------:R-:W-:Y:S01]  /*06e0*/  ELECT P0, URZ, PT ;  /* 0x0000000000ff782f */ /* 0x000fe20003800000 */
[----:B-1----:R-:W-:Y:S01]  /*06f0*/  ULEA UR4, UR4, UR5, 0x18 ;  /* 0x0000000504047291 */ /* 0x002fe2000f8ec0ff */
[----:B------:R-:W1:Y:S11]  /*0700*/  FENCE.VIEW.ASYNC.S ;  /* 0x00000000000073c6 */ /* 0x000e760000000000 */
[----:B-1----:R2:W1:Y:S01]  /*0710*/  SYNCS.EXCH.64 URZ, [UR4+0x20], UR8 ;  /* 0x0000200804ff75b2 */ /* 0x0024620008000100 */
[----:B------:R2:W1:Y:S01]  /*0720*/  SYNCS.EXCH.64 URZ, [UR4+0x40], UR6 ;  /* 0x0000400604ff75b2 */ /* 0x0004620008000100 */
[----:B------:R2:W1:Y:S01]  /*0730*/  SYNCS.EXCH.64 URZ, [UR4+0x28], UR8 ;  /* 0x0000280804ff75b2 */ /* 0x0004620008000100 */
[----:B------:R2:W1:Y:S01]  /*0740*/  SYNCS.EXCH.64 URZ, [UR4+0x48], UR6 ;  /* 0x0000480604ff75b2 */ /* 0x0004620008000100 */
[----:B------:R2:W1:Y:S01]  /*0750*/  SYNCS.EXCH.64 URZ, [UR4+0x30], UR8 ;  /* 0x0000300804ff75b2 */ /* 0x0004620008000100 */
[----:B------:R2:W1:Y:S01]  /*0760*/  SYNCS.EXCH.64 URZ, [UR4+0x50], UR6 ;  /* 0x0000500604ff75b2 */ /* 0x0004620008000100 */
[----:B------:R2:W1:Y:S01]  /*0770*/  SYNCS.EXCH.64 URZ, [UR4+0x38], UR8 ;  /* 0x0000380804ff75b2 */ /* 0x0004620008000100 */
[----:B------:R2:W1:Y:S02]  /*0780*/  SYNCS.EXCH.64 URZ, [UR4+0x58], UR6 ;  /* 0x0000580604ff75b2 */ /* 0x0004640008000100 */
[----:B--2---:R-:W-:Y:S01]  /*0790*/  NOP ;  /* 0x0000000000007918 */ /* 0x004fe20000000000 */
.L_x_10:
[----:B------:R-:W2:Y:S01]  /*07a0*/  SHFL.IDX PT, R2, R69, RZ, 0x1f ;  /* 0x00001fff45027589 */ /* 0x000ea200000e0000 */
[----:B------:R-:W-:Y:S01]  /*07b0*/  NOP ;  /* 0x0000000000007918 */ /* 0x000fe20000000000 */
[----:B--2---:R-:W-:-:S13]  /*07c0*/  ISETP.NE.AND P0, PT, R2, 0x3, PT ;  /* 0x000000030200780c */ /* 0x004fda0003f05270 */
[----:B------:R-:W-:Y:S05]  /*07d0*/  @P0 BRA `(.L_x_11) ;  /* 0x0000000000300947 */ /* 0x000fea0003800000 */
[----:B-1----:R-:W1:Y:S01]  /*07e0*/  S2UR UR6, SR_CgaCtaId ;  /* 0x00000000000679c3 */ /* 0x002e620000008800 */
[----:B------:R-:W-:Y:S01]  /*07f0*/  UMOV UR4, 0x400 ;  /* 0x0000040000047882 */ /* 0x000fe20000000000 */
[----:B------:R-:W-:Y:S01]  /*0800*/  UMOV UR5, 0x20 ;  /* 0x0000002000057882 */ /* 0x000fe20000000000 */
[----:B------:R-:W-:Y:S01]  /*0810*/  ELECT P0, URZ, PT ;  /* 0x0000000000ff782f */ /* 0x000fe20003800000 */
[----:B-1----:R-:W-:Y:S02]  /*0820*/  ULEA UR6, UR6, UR4, 0x18 ;  /* 0x0000000406067291 */ /* 0x002fe4000f8ec0ff */
[----:B------:R-:W-:-:S04]  /*0830*/  UIADD3 UR4, UPT, UPT, -UR5, 0x100000, URZ ;  /* 0x0010000005047890 */ /* 0x000fc8000fffe1ff */
[----:B------:R-:W-:Y:S02]  /*0840*/  USHF.L.U32 UR5, UR4, 0xb, URZ ;  /* 0x0000000b04057899 */ /* 0x000fe400080006ff */
[----:B------:R-:W-:Y:S01]  /*0850*/  USHF.L.U32 UR4, UR4, 0x1, URZ ;  /* 0x0000000104047899 */ /* 0x000fe200080006ff */
[----:B------:R-:W1:Y:S11]  /*0860*/  FENCE.VIEW.ASYNC.S ;  /* 0x00000000000073c6 */ /* 0x000e760000000000 */
[----:B-1----:R2:W1:Y:S01]  /*0870*/  SYNCS.EXCH.64 URZ, [UR6+0x60], UR4 ;  /* 0x0000600406ff75b2 */ /* 0x0024620008000100 */
[----:B------:R2:W1:Y:S02]  /*0880*/  SYNCS.EXCH.64 URZ, [UR6+0x68], UR4 ;  /* 0x0000680406ff75b2 */ /* 0x0004640008000100 */
[----:B--2---:R-:W-:Y:S01]  /*0890*/  NOP ;  /* 0x0000000000007918 */ /* 0x004fe20000000000 */
.L_x_11:
[----:B------:R-:W2:Y:S01]  /*08a0*/  SHFL.IDX PT, R2, R69, RZ, 0x1f ;  /* 0x00001fff45027589 */ /* 0x000ea200000e0000 */
[----:B------:R-:W-:Y:S01]  /*08b0*/  NOP ;  /* 0x0000000000007918 */ /* 0x000fe20000000000 */
[----:B--2---:R-:W-:-:S13]  /*08c0*/  ISETP.NE.AND P0, PT, R2, 0x4, PT ;  /* 0x000000040200780c */ /* 0x004fda0003f05270 */
[----:B------:R-:W-:Y:S05]  /*08d0*/  @P0 BRA `(.L_x_12) ;  /* 0x00000000004c0947 */ /* 0x000fea0003800000 */
[----:B-1----:R-:W1:Y:S01]  /*08e0*/  S2UR UR6, SR_CgaCtaId ;  /* 0x00000000000679c3 */ /* 0x002e620000008800 */
[----:B------:R-:W-:Y:S01]  /*08f0*/  UMOV UR4, 0x100 ;  /* 0x0000010000047882 */ /* 0x000fe20000000000 */
[----:B------:R-:W-:Y:S01]  /*0900*/  UMOV UR5, 0x400 ;  /* 0x0000040000057882 */ /* 0x000fe20000000000 */
[----:B------:R-:W-:Y:S01]  /*0910*/  USEL UR4, UR4, 0xe0, UP2 ;  /* 0x000000e004047887 */ /* 0x000fe20009000000 */
[----:B------:R-:W-:Y:S01]  /*0920*/  UMOV UR8, 0x1 ;  /* 0x0000000100087882 */ /* 0x000fe20000000000 */
[----:B------:R-:W-:Y:S01]  /*0930*/  ELECT P0, URZ, PT ;  /* 0x0000000000ff782f */ /* 0x000fe20003800000 */
[----:B------:R-:W-:-:S04]  /*0940*/  UIADD3 UR8, UPT, UPT, -UR8, 0x100000, URZ ;  /* 0x0010000008087890 */ /* 0x000fc8000fffe1ff */
[----:B------:R-:W-:Y:S02]  /*0950*/  USHF.L.U32 UR9, UR8, 0xb, URZ ;  /* 0x0000000b08097899 */ /* 0x000fe400080006ff */
[----:B------:R-:W-:Y:S02]  /*0960*/  USHF.L.U32 UR8, UR8, 0x1, URZ ;  /* 0x0000000108087899 */ /* 0x000fe400080006ff */
[----:B-1----:R-:W-:Y:S02]  /*0970*/  ULEA UR6, UR6, UR5, 0x18 ;  /* 0x0000000506067291 */ /* 0x002fe4000f8ec0ff */
[----:B------:R-:W-:-:S04]  /*0980*/  UIADD3 UR4, UPT, UPT, -UR4, 0x100000, URZ ;  /* 0x0010000004047890 */ /* 0x000fc8000fffe1ff */
[----:B------:R-:W-:Y:S02]  /*0990*/  USHF.L.U32 UR5, UR4, 0xb, URZ ;  /* 0x0000000b04057899 */ /* 0x000fe400080006ff */
[----:B------:R-:W-:Y:S01]  /*09a0*/  USHF.L.U32 UR4, UR4, 0x1, URZ ;  /* 0x0000000104047899 */ /* 0x000fe200080006ff */
[----:B------:R-:W1:Y:S03]  /*09b0*/  FENCE.VIEW.ASYNC.S ;  /* 0x00000000000073c6 */ /* 0x000e660000000000 */
[----:B-1----:R2:W1:Y:S08]  /*09c0*/  SYNCS.EXCH.64 URZ, [UR6+0x70], UR8 ;  /* 0x0000700806ff75b2 */ /* 0x0024700008000100 */
[----:B------:R2:W1:Y:S01]  /*09d0*/  SYNCS.EXCH.64 URZ, [UR6+0x80], UR4 ;  /* 0x0000800406ff75b2 */ /* 0x0004620008000100 */
[----:B------:R2:W1:Y:S01]  /*09e0*/  SYNCS.EXCH.64 URZ, [UR6+0x78], UR8 ;  /* 0x0000780806ff75b2 */ /* 0x0004620008000100 */
[----:B------:R2:W1:Y:S02]  /*09f0*/  SYNCS.EXCH.64 URZ, [UR6+0x88], UR4 ;  /* 0x0000880406ff75b2 */ /* 0x0004640008000100 */
[----:B--2---:R-:W-:Y:S01]  /*0a00*/  NOP ;  /* 0x0000000000007918 */ /* 0x004fe20000000000 */
.L_x_12:
        /* <DEDUP_REMOVED lines=26> */
.L_x_13:
        /* <DEDUP_REMOVED lines=13> */
[----:B-1----:R2:W1:Y:S01]  /*0c80*/  SYNCS.EXCH.64 URZ, [UR4+0xd0], UR6 ;  /* 0x0000d00604ff75b2 */ /* 0x0024620008000100 */
[----:B------:R2:W1:Y:S01]  /*0c90*/  SYNCS.EXCH.64 URZ, [UR4+0xe0], UR6 ;  /* 0x0000e00604ff75b2 */ /* 0x0004620008000100 */
[----:B------:R2:W1:Y:S01]  /*0ca0*/  SYNCS.EXCH.64 URZ, [UR4+0xd8], UR6 ;  /* 0x0000d80604ff75b2 */ /* 0x0004620008000100 */
[----:B------:R2:W1:Y:S02]  /*0cb0*/  SYNCS.EXCH.64 URZ, [UR4+0xe8], UR6 ;  /* 0x0000e80604ff75b2 */ /* 0x0004640008000100 */
[----:B--2---:R-:W-:Y:S01]  /*0cc0*/  NOP ;  /* 0x0000000000007918 */ /* 0x004fe20000000000 */
.L_x_14:
[----:B------:R-:W2:Y:S01]  /*0cd0*/  S2UR UR5, SR_CTAID.X ;  /* 0x00000000000579c3 */ /* 0x000ea20000002500 */
[----:B------:R-:W-:-:S05]  /*0ce0*/  CS2R.32 R63, SR_CgaSize ;  /* 0x00000000003f7805 */ /* 0x000fca0000008a00 */
[----:B------:R-:W-:-:S05]  /*0cf0*/  IMAD R63, R63, -0xa0, RZ ;  /* 0xffffff603f3f7824 */ /* 0x000fca00078e02ff */
[----:B-1----:R-:W-:-:S14]  /*0d00*/  R2UR UR7, R63 ;  /* 0x000000003f0772ca */ /* 0x002fdc00000e0000 */
[----:B------:R-:W1:Y:S01]  /*0d10*/  LDCU UR7, c[0x0][UR7+0x2b0] ;  /* 0x00005600070777ac */ /* 0x000e620008000800 */
[----:B------:R-:W-:Y:S01]  /*0d20*/  NOP ;  /* 0x0000000000007918 */ /* 0x000fe20000000000 */
[----:B------:R-:W-:-:S05]  /*0d30*/  CS2R.32 R63, SR_CgaSize ;  /* 0x00000000003f7805 */ /* 0x000fca0000008a00 */
[----:B------:R-:W-:-:S05]  /*0d40*/  IMAD R63, R63, -0xa0, RZ ;  /* 0xffffff603f3f7824 */ /* 0x000fca00078e02ff */
[----:B------:R-:W-:-:S14]  /*0d50*/  R2UR UR6, R63 ;  /* 0x000000003f0672ca */ /* 0x000fdc00000e0000 */
[----:B------:R-:W3:Y:S01]  /*0d60*/  LDCU UR6, c[0x0][UR6+0x2b4] ;  /* 0x00005680060677ac */ /* 0x000ee20008000800 */
[----:B------:R-:W4:Y:S08]  /*0d70*/  S2UR UR4, SR_CTAID.Y ;  /* 0x00000000000479c3 */ /* 0x000f300000002600 */
[----:B------:R-:W3:Y:S01]  /*0d80*/  LDC R10, c[0x0][0xb24] ;  /* 0x0002c900ff0a7b82 */ /* 0x000ee20000000800 */
[----:B--2---:R-:W-:-:S02]  /*0d90*/  I2FP.F32.U32 R63, UR5 ;  /* 0x00000005003f7c45 */ /* 0x004fc40008201000 */
[----:B------:R-:W-:-:S05]  /*0da0*/  CS2R.32 R3, SR_CgaSize ;  /* 0x0000000000037805 */ /* 0x000fca0000008a00 */
[----:B------:R-:W-:-:S06]  /*0db0*/  IMAD R3, R3, -0xa0, RZ ;  /* 0xffffff6003037824 */ /* 0x000fcc00078e02ff */
[----:B------:R-:W2:Y:S01]  /*0dc0*/  LDC R3, c[0x0][R3+0x2a0] ;  /* 0x0000a80003037b82 */ /* 0x000ea20000000800 */
[----:B------:R-:W-:Y:S01]  /*0dd0*/  MOV R15, UR5 ;  /* 0x00000005000f7c02 */ /* 0x000fe20008000f00 */
[----:B-1----:R-:W-:Y:S01]  /*0de0*/  FMUL R63, R63, UR7 ;  /* 0x000000073f3f7c20 */ /* 0x002fe20008400000 */
[----:B----4-:R-:W-:Y:S02]  /*0df0*/  I2FP.F32.U32 R62, UR4 ;  /* 0x00000004003e7c45 */ /* 0x010fe40008201000 */
[----:B------:R-:W-:-:S05]  /*0e00*/  CS2R.32 R2, SR_CgaSize ;  /* 0x0000000000027805 */ /* 0x000fca0000008a00 */
[----:B------:R-:W-:-:S06]  /*0e10*/  IMAD R2, R2, -0xa0, RZ ;  /* 0xffffff6002027824 */ /* 0x000fcc00078e02ff */
[----:B------:R-:W1:Y:S01]  /*0e20*/  LDC R2, c[0x0][R2+0x2a4] ;  /* 0x0000a90002027b82 */ /* 0x000e620000000800 */
[----:B------:R-:W-:Y:S01]  /*0e30*/  MOV R14, UR4 ;  /* 0x00000004000e7c02 */ /* 0x000fe20008000f00 */
[----:B------:R-:W4:Y:S01]  /*0e40*/  F2I.U32.TRUNC.NTZ R63, R63 ;  /* 0x0000003f003f7305 */ /* 0x000f22000020f000 */
[----:B---3--:R-:W-:-:S05]  /*0e50*/  FMUL R62, R62, UR6 ;  /* 0x000000063e3e7c20 */ /* 0x008fca0008400000 */
[----:B------:R-:W-:Y:S01]  /*0e60*/  BAR.SYNC.DEFER_BLOCKING 0x0 ;  /* 0x0000000000007b1d */ /* 0x000fe20000010000 */
[----:B------:R-:W-:-:S05]  /*0e70*/  ISETP.GE.AND P0, PT, R10, 0x1, PT ;  /* 0x000000010a00780c */ /* 0x000fca0003f06270 */
[----:B------:R-:W3:Y:S02]  /*0e80*/  F2I.U32.TRUNC.NTZ R62, R62 ;  /* 0x0000003e003e7305 */ /* 0x000ee4000020f000 */
[----:B------:R-:W1:Y:S01]  /*0e90*/  S2UR UR60, SR_CTAID.Z ;  /* 0x00000000003c79c3 */ /* 0x000e620000002700 */
[----:B----4-:R-:W-:-:S05]  /*0ea0*/  IADD3 R63, PT, PT, -R63, RZ, RZ ;  /* 0x000000ff3f3f7210 */ /* 0x010fca0007ffe1ff */
[----:B--2---:R-:W-:Y:S01]  /*0eb0*/  IMAD R63, R3, R63, UR5 ;  /* 0x00000005033f7e24 */ /* 0x004fe2000f8e023f */
[----:B---3--:R-:W-:-:S05]  /*0ec0*/  IADD3 R62, PT, PT, -R62, RZ, RZ ;  /* 0x000000ff3e3e7210 */ /* 0x008fca0007ffe1ff */
[----:B-1----:R-:W-:Y:S01]  /*0ed0*/  IMAD R62, R2, R62, UR4 ;  /* 0x00000004023e7e24 */ /* 0x002fe2000f8e023e */
[----:B------:R-:W-:Y:S06]  /*0ee0*/  @!P0 BRA `(.L_x_15) ;  /* 0x0000000000b88947 */ /* 0x000fec0003800000 */
[----:B------:R-:W1:Y:S01]  /*0ef0*/  LDC.64 R4, c[0x0][0xb18] ;  /* 0x0002c600ff047b82 */ /* 0x000e620000000a00 */
[----:B------:R-:W-:-:S07]  /*0f00*/  ISETP.NE.AND P0, PT, R10, 0x1, PT ;  /* 0x000000010a00780c */ /* 0x000fce0003f05270 */
[----:B------:R-:W2:Y:S08]  /*0f10*/  LDC R9, c[0x0][0xb0c] ;  /* 0x0002c300ff097b82 */ /* 0x000eb00000000800 */
[----:B------:R-:W3:Y:S08]  /*0f20*/  LDC R12, c[0x0][0x370] ;  /* 0x0000dc00ff0c7b82 */ /* 0x000ef00000000800 */
[----:B------:R-:W4:Y:S01]  /*0f30*/  LDC R11, c[0x0][0x374] ;  /* 0x0000dd00ff0b7b82 */ /* 0x000f220000000800 */
[----:B-1----:R-:W-:-:S07]  /*0f40*/  ISETP.NE.AND P1, PT, R4, 0x1, PT ;  /* 0x000000010400780c */ /* 0x002fce0003f25270 */
[----:B------:R-:W3:Y:S01]  /*0f50*/  LDC.64 R6, c[0x0][0xb10] ;  /* 0x0002c400ff067b82 */ /* 0x000ee20000000a00 */
[----:B--2---:R-:W-:-:S07]  /*0f60*/  ISETP.NE.AND P2, PT, R9, 0x1, PT ;  /* 0x000000010900780c */ /* 0x004fce0003f45270 */
[----:B------:R-:W1:Y:S08]  /*0f70*/  LDC R8, c[0x0][0xb20] ;  /* 0x0002c800ff087b82 */ /* 0x000e700000000800 */
[----:B------:R-:W2:Y:S01]  /*0f80*/  LDC.64 R2, c[0x0][0xb28] ;  /* 0x0002ca00ff027b82 */ /* 0x000ea20000000a00 */
[----:B----4-:R-:W-:-:S04]  /*0f90*/  IMAD.HI.U32 R13, R11, R5, RZ ;  /* 0x000000050b0d7227 */ /* 0x010fc800078e00ff */
[----:B------:R-:W-:-:S04]  /*0fa0*/  IMAD.HI.U32 R5, R14, R5, RZ ;  /* 0x000000050e057227 */ /* 0x000fc800078e00ff */
[----:B---3--:R-:W-:-:S05]  /*0fb0*/  IMAD.HI.U32 R16, R12, R6, RZ ;  /* 0x000000060c107227 */ /* 0x008fca00078e00ff */
[-C--:B------:R-:W-:Y:S01]  /*0fc0*/  @P2 SHF.R.U32.HI R12, RZ, R7.reuse, R16 ;  /* 0x00000007ff0c2219 */ /* 0x080fe20000011610 */
[----:B------:R-:W-:Y:S01]  /*0fd0*/  IMAD.HI.U32 R16, R15, R6, RZ ;  /* 0x000000060f107227 */ /* 0x000fe200078e00ff */
[-C--:B-1----:R-:W-:Y:S02]  /*0fe0*/  @P1 SHF.R.U32.HI R11, RZ, R8.reuse, R13 ;  /* 0x00000008ff0b1219 */ /* 0x082fe4000001160d */
[----:B------:R-:W-:Y:S02]  /*0ff0*/  SHF.R.U32.HI R5, RZ, R8, R5 ;  /* 0x00000008ff057219 */ /* 0x000fe40000011605 */
[----:B------:R-:W-:Y:S02]  /*1000*/  SHF.R.U32.HI R16, RZ, R7, R16 ;  /* 0x00000007ff107219 */ /* 0x000fe40000011610 */
[----:B------:R-:W-:Y:S01]  /*1010*/  SEL R5, R14, R5, !P1 ;  /* 0x000000050e057207 */ /* 0x000fe20004800000 */
[----:B--2---:R-:W-:Y:S01]  /*1020*/  IMAD.HI.U32 R13, R11, R2, RZ ;  /* 0x000000020b0d7227 */ /* 0x004fe200078e00ff */
[----:B------:R-:W-:-:S03]  /*1030*/  SEL R16, R15, R16, !P2 ;  /* 0x000000100f107207 */ /* 0x000fc60005000000 */
[----:B------:R-:W-:Y:S01]  /*1040*/  IMAD.HI.U32 R6, R12, R2, RZ ;  /* 0x000000020c067227 */ /* 0x000fe200078e00ff */
[----:B------:R-:W-:-:S04]  /*1050*/  @P0 SHF.R.U32.HI R11, RZ, R3, R13 ;  /* 0x00000003ff0b0219 */ /* 0x000fc8000001160d */
[----:B------:R-:W-:Y:S01]  /*1060*/  @P0 SHF.R.U32.HI R12, RZ, R3, R6 ;  /* 0x00000003ff0c0219 */ /* 0x000fe20000011606 */
[----:B------:R-:W-:-:S04]  /*1070*/  IMAD R11, R11, R10, RZ ;  /* 0x0000000a0b0b7224 */ /* 0x000fc800078e02ff */
[----:B------:R-:W-:Y:S01]  /*1080*/  IMAD R6, R12, R10, RZ ;  /* 0x0000000a0c067224 */ /* 0x000fe200078e02ff */
[----:B------:R-:W-:-:S04]  /*1090*/  ISETP.GE.AND P1, PT, R5, R11, PT ;  /* 0x0000000b0500720c */ /* 0x000fc80003f26270 */
[----:B------:R-:W-:Y:S01]  /*10a0*/  ISETP.GE.OR P1, PT, R16, R6, P1 ;  /* 0x000000061000720c */ /* 0x000fe20000f26670 */
[----:B------:R-:W-:-:S05]  /*10b0*/  IMAD.HI.U32 R6, R5, R2, RZ ;  /* 0x0000000205067227 */ /* 0x000fca00078e00ff */
[----:B------:R-:W-:-:S04]  /*10c0*/  SHF.R.U32.HI R6, RZ, R3, R6 ;  /* 0x00000003ff067219 */ /* 0x000fc80000011606 */
[----:B------:R-:W-:-:S03]  /*10d0*/  SEL R6, R5, R6, !P0 ;  /* 0x0000000605067207 */ /* 0x000fc60004000000 */
[----:B------:R-:W-:Y:S01]  /*10e0*/  @!P1 IMAD.HI.U32 R7, R16, R2, RZ ;  /* 0x0000000210079227 */ /* 0x000fe200078e00ff */
[----:B------:R-:W-:-:S04]  /*10f0*/  IADD3 R2, PT, PT, -R6, RZ, RZ ;  /* 0x000000ff06027210 */ /* 0x000fc80007ffe1ff */
[----:B------:R-:W-:Y:S01]  /*1100*/  @!P1 SHF.R.U32.HI R3, RZ, R3, R7 ;  /* 0x00000003ff039219 */ /* 0x000fe20000011607 */
[----:B------:R-:W-:Y:S01]  /*1110*/  IMAD R2, R10, R2, R5 ;  /* 0x000000020a027224 */ /* 0x000fe200078e0205 */
[----:B------:R-:W-:Y:S02]  /*1120*/  IADD3 R7, PT, PT, -R5, RZ, RZ ;  /* 0x000000ff05077210 */ /* 0x000fe40007ffe1ff */
[----:B------:R-:W-:-:S03]  /*1130*/  @!P1 SEL R3, R16, R3, !P0 ;  /* 0x0000000310039207 */ /* 0x000fc60004000000 */
[----:B------:R-:W-:Y:S02]  /*1140*/  IMAD R7, R4, R7, R14 ;  /* 0x0000000704077224 */ /* 0x000fe400078e020e */
[--C-:B------:R-:W-:Y:S02]  /*1150*/  @!P1 IMAD.IADD R6, R6, 0x1, -R3.reuse ;  /* 0x0000000106069824 */ /* 0x100fe400078e0a03 */
[----:B------:R-:W-:Y:S01]  /*1160*/  @!P1 IMAD R3, R2, R12, R3 ;  /* 0x0000000c02039224 */ /* 0x000fe200078e0203 */
[----:B------:R-:W-:Y:S01]  /*1170*/  IADD3 R2, PT, PT, -R16, RZ, RZ ;  /* 0x000000ff10027210 */ /* 0x000fe20007ffe1ff */
[----:B------:R-:W-:Y:S02]  /*1180*/  @!P1 IMAD R5, R6, R10, R16 ;  /* 0x0000000a06059224 */ /* 0x000fe400078e0210 */
[----:B------:R-:W-:Y:S02]  /*1190*/  @!P1 IMAD.MOV.U32 R16, RZ, RZ, R3 ;  /* 0x000000ffff109224 */ /* 0x000fe400078e0003 */
[----:B------:R-:W-:-:S02]  /*11a0*/  IMAD R2, R9, R2, R15 ;  /* 0x0000000209027224 */ /* 0x000fc400078e020f */
[----:B------:R-:W-:Y:S02]  /*11b0*/  IMAD R14, R5, R4, R7 ;  /* 0x00000004050e7224 */ /* 0x000fe400078e0207 */
[----:B------:R-:W-:Y:S02]  /*11c0*/  IMAD R15, R16, R9, R2 ;  /* 0x00000009100f7224 */ /* 0x000fe400078e0202 */
.L_x_15:
[----:B------:R-:W1:Y:S01]  /*11d0*/  LDCU UR4, c[0x0][0xb30] ;  /* 0x00016600ff0477ac */ /* 0x000e620008000800 */
[----:B------:R-:W2:Y:S08]  /*11e0*/  S2UR UR45, SR_CgaCtaId ;  /* 0x00000000002d79c3 */ /* 0x000eb00000008800 */
[----:B------:R-:W3:Y:S01]  /*11f0*/  LDC R26, c[0x0][0xb24] ;  /* 0x0002c900ff1a7b82 */ /* 0x000ee20000000800 */
[----:B-1----:R-:W-:-:S09]  /*1200*/  UISETP.NE.AND UP1, UPT, UR4, 0x1, UPT ;  /* 0x000000010400788c */ /* 0x002fd2000bf25270 */
[----:B--2---:R-:W-:Y:S05]  /*1210*/  BRA.U UP1, `(.L_x_16) ;  /* 0x0000000101407547 */ /* 0x004fea000b800000 */
[----:B------:R-:W1:Y:S08]  /*1220*/  LDC.64 R4, c[0x0][0xb10] ;  /* 0x0002c400ff047b82 */ /* 0x000e700000000a00 */
[----:B------:R-:W2:Y:S08]  /*1230*/  LDC.64 R2, c[0x0][0xb18] ;  /* 0x0002c600ff027b82 */ /* 0x000eb00000000a00 */
[----:B------:R-:W4:Y:S08]  /*1240*/  LDC R6, c[0x0][0xb20] ;  /* 0x0002c800ff067b82 */ /* 0x000f300000000800 */
[----:B------:R-:W3:Y:S01]  /*1250*/  LDC R7, c[0x0][0xb0c] ;  /* 0x0002c300ff077b82 */ /* 0x000ee20000000800 */
[----:B-1----:R-:W-:-:S05]  /*1260*/  IMAD.HI.U32 R4, R15, R4, RZ ;  /* 0x000000040f047227 */ /* 0x002fca00078e00ff */
[----:B------:R-:W-:Y:S01]  /*1270*/  SHF.R.U32.HI R4, RZ, R5, R4 ;  /* 0x00000005ff047219 */ /* 0x000fe20000011604 */
[----:B--2---:R-:W-:Y:S01]  /*1280*/  IMAD.HI.U32 R3, R14, R3, RZ ;  /* 0x000000030e037227 */ /* 0x004fe200078e00ff */
[----:B------:R-:W-:-:S04]  /*1290*/  ISETP.NE.AND P0, PT, R2, 0x1, PT ;  /* 0x000000010200780c */ /* 0x000fc80003f05270 */
[----:B----4-:R-:W-:-:S04]  /*12a0*/  SHF.R.U32.HI R3, RZ, R6, R3 ;  /* 0x00000006ff037219 */ /* 0x010fc80000011603 */
[----:B------:R-:W-:Y:S02]  /*12b0*/  SEL R3, R14, R3, !P0 ;  /* 0x000000030e037207 */ /* 0x000fe40004000000 */
[----:B---3--:R-:W-:-:S04]  /*12c0*/  ISETP.NE.AND P1, PT, R7, 0x1, PT ;  /* 0x000000010700780c */ /* 0x008fc80003f25270 */
[----:B------:R-:W-:-:S05]  /*12d0*/  SEL R4, R15, R4, !P1 ;  /* 0x000000040f047207 */ /* 0x000fca0004800000 */
[----:B------:R-:W-:Y:S02]  /*12e0*/  IMAD.IADD R5, R3, 0x1, -R4 ;  /* 0x0000000103057824 */ /* 0x000fe400078e0a04 */
[----:B------:R-:W-:Y:S02]  /*12f0*/  IMAD.IADD R3, R4, 0x1, -R3 ;  /* 0x0000000104037824 */ /* 0x000fe400078e0a03 */
[----:B------:R-:W-:Y:S02]  /*1300*/  IMAD R15, R5, R7, R15 ;  /* 0x00000007050f7224 */ /* 0x000fe400078e020f */
[----:B------:R-:W-:-:S07]  /*1310*/  IMAD R14, R3, R2, R14 ;  /* 0x00000002030e7224 */ /* 0x000fce00078e020e */
.L_x_16:
[----:B------:R-:W-:Y:S01]  /*1320*/  BAR.SYNC.DEFER_BLOCKING 0x0 ;  /* 0x0000000000007b1d */ /* 0x000fe20000010000 */
[----:B------:R-:W-:Y:S01]  /*1330*/  UISETP.NE.AND UP1, UPT, UR10, 0x2, UPT ;  /* 0x000000020a00788c */ /* 0x000fe2000bf25270 */
[----:B------:R-:W-:Y:S02]  /*1340*/  ISETP.NE.OR P5, PT, R0, 0x2, !P5 ;  /* 0x000000020000780c */ /* 0x000fe40006fa5670 */
[----:B------:R-:W-:-:S06]  /*1350*/  LOP3.LUT R2, R77, 0x1f, RZ, 0xc0, !PT ;  /* 0x0000001f4d027812 */ /* 0x000fcc00078ec0ff */
[----:B------:R-:W-:Y:S05]  /*1360*/  BRA.U UP1, `(.L_x_17) ;  /* 0x00000015013c7547 */ /* 0x000fea000b800000 */
[----:B------:R-:W1:Y:S01]  /*1370*/  LDCU UR6, c[0x0][0x38c] ;  /* 0x00007180ff0677ac */ /* 0x000e620008000800 */
[----:B------:R-:W2:Y:S01]  /*1380*/  LDC R8, c[0x0][0x370] ;  /* 0x0000dc00ff087b82 */ /* 0x000ea20000000800 */
[----:B------:R-:W-:Y:S01]  /*1390*/  PLOP3.LUT P1, PT, PT, PT, UP2, 0x80, 0x8 ;  /* 0x000000000008781c */ /* 0x000fe20003f2f028 */
[----:B------:R-:W-:Y:S01]  /*13a0*/  IMAD.MOV.U32 R17, RZ, RZ, 0x1 ;  /* 0x00000001ff117424 */ /* 0x000fe200078e00ff */
[----:B------:R-:W-:Y:S01]  /*13b0*/  ISETP.EQ.OR P4, PT, R2, RZ, P5 ;  /* 0x000000ff0200720c */ /* 0x000fe20002f82670 */
[----:B------:R-:W-:Y:S01]  /*13c0*/  IMAD.MOV.U32 R16, RZ, RZ, RZ ;  /* 0x000000ffff107224 */ /* 0x000fe200078e00ff */
[----:B------:R-:W-:Y:S02]  /*13d0*/  PLOP3.LUT P1, PT, P1, PT, PT, 0x8, 0x80 ;  /* 0x000000000080781c */ /* 0x000fe40000f2e170 */
[----:B------:R-:W-:Y:S01]  /*13e0*/  CS2R R12, SRZ ;  /* 0x00000000000c7805 */ /* 0x000fe2000001ff00 */
[----:B------:R-:W-:Y:S01]  /*13f0*/  IMAD.MOV.U32 R11, RZ, RZ, 0x1 ;  /* 0x00000001ff0b7424 */ /* 0x000fe200078e00ff */
[----:B------:R-:W4:Y:S01]  /*1400*/  LDC R0, c[0x0][0x374] ;  /* 0x0000dd00ff007b82 */ /* 0x000f220000000800 */
[----:B------:R-:W2:Y:S01]  /*1410*/  LDCU.64 UR38, c[0x0][0x348] ;  /* 0x00006900ff2677ac */ /* 0x000ea20008000a00 */
[----:B------:R-:W-:Y:S01]  /*1420*/  UMOV UR23, URZ ;  /* 0x000000ff00177c82 */ /* 0x000fe20008000000 */
[----:B-1----:R-:W-:-:S02]  /*1430*/  UIADD3 UR5, UPT, UPT, UR6, 0x7f, URZ ;  /* 0x0000007f06057890 */ /* 0x002fc4000fffe0ff */
[----:B------:R-:W-:Y:S02]  /*1440*/  UIADD3 UR53, UPT, UPT, UR6, 0xfe, URZ ;  /* 0x000000fe06357890 */ /* 0x000fe4000fffe0ff */
[----:B------:R-:W-:-:S04]  /*1450*/  USHF.R.S32.HI UR4, URZ, 0x1f, UR5 ;  /* 0x0000001fff047899 */ /* 0x000fc80008011405 */
[----:B------:R-:W-:-:S04]  /*1460*/  ULEA.HI UR4, UR4, UR5, URZ, 0x7 ;  /* 0x0000000504047291 */ /* 0x000fc8000f8f38ff */
[----:B------:R-:W-:Y:S02]  /*1470*/  USHF.R.S32.HI UR46, URZ, 0x7, UR4 ;  /* 0x00000007ff2e7899 */ /* 0x000fe40008011404 */
[----:B------:R-:W-:Y:S02]  /*1480*/  UIADD3 UR4, UPT, UPT, UR6, -0x1, URZ ;  /* 0xffffffff06047890 */ /* 0x000fe4000fffe0ff */
[----:B------:R-:W-:Y:S02]  /*1490*/  UISETP.LT.U32.AND UP0, UPT, UR46, 0x2, UPT ;  /* 0x000000022e00788c */ /* 0x000fe4000bf01070 */
[----:B------:R-:W-:Y:S02]  /*14a0*/  UISETP.GE.U32.AND UP1, UPT, UR4, -0xff, UPT ;  /* 0xffffff010400788c */ /* 0x000fe4000bf26070 */
[----:B------:R-:W-:-:S04]  /*14b0*/  USEL UR37, UR46, 0x2, UP0 ;  /* 0x000000022e257887 */ /* 0x000fc80008000000 */
[----:B------:R-:W-:Y:S02]  /*14c0*/  UIADD3 UR29, UPT, UPT, UR37, -0x1, URZ ;  /* 0xffffffff251d7890 */ /* 0x000fe4000fffe0ff */
[----:B------:R-:W-:-:S03]  /*14d0*/  UIADD3 UR47, UPT, UPT, UR46, -UR37, URZ ;  /* 0x800000252e2f7290 */ /* 0x000fc6000fffe0ff */
[----:B------:R-:W-:-:S04]  /*14e0*/  @UP1 UIADD3 UR29, UPT, UPT, UR37, URZ, URZ ;  /* 0x000000ff251d1290 */ /* 0x000fc8000fffe0ff */
[----:B--2---:R-:W-:-:S12]  /*14f0*/  UIADD3 UR29, UPT, UPT, UR29, 0x1, URZ ;  /* 0x000000011d1d7890 */ /* 0x004fd8000fffe0ff */
.L_x_39:
[----:B------:R-:W-:Y:S01]  /*1500*/  UISETP.NE.AND UP0, UPT, UR45, URZ, UPT ;  /* 0x000000ff2d00728c */ /* 0x000fe2000bf05270 */
[----:B------:R-:W1:Y:S08]  /*1510*/  S2UR UR45, SR_CgaCtaId ;  /* 0x00000000002d79c3 */ /* 0x000e700000008800 */
[----:B------:R-:W-:Y:S05]  /*1520*/  BRA.U UP0, `(.L_x_18) ;  /* 0x0000000100347547 */ /* 0x000fea000b800000 */
[----:B------:R-:W2:Y:S01]  /*1530*/  S2R R2, SR_CgaCtaId ;  /* 0x0000000000027919 */ /* 0x000ea20000008800 */
[----:B------:R-:W-:-:S04]  /*1540*/  MOV R3, 0x400 ;  /* 0x0000040000037802 */ /* 0x000fc80000000f00 */
[----:B--2---:R-:W-:Y:S02]  /*1550*/  LEA R2, R2, R3, 0x18 ;  /* 0x0000000302027211 */ /* 0x004fe400078ec0ff */
[----:B------:R-:W-:-:S03]  /*1560*/  SHF.L.U32 R3, R11, 0x1f, RZ ;  /* 0x0000001f0b037819 */ /* 0x000fc600000006ff */
[----:B------:R-:W-:-:S04]  /*1570*/  IMAD R2, R12, 0x8, R2 ;  /* 0x000000080c027824 */ /* 0x000fc800078e0202 */
[----:B------:R-:W2:Y:S02]  /*1580*/  SYNCS.PHASECHK.TRANS64.TRYWAIT P0, [R2+URZ+0xe0], R3 ;  /* 0x0000e003020075a7 */ /* 0x000ea400080011ff */
[----:B--2---:R-:W-:Y:S05]  /*1590*/  @!P0 BRA `(.L_x_19) ;  /* 0x0000006c00348947 */ /* 0x004fea0003800000 */
.L_x_133:
[----:B------:R-:W-:Y:S01]  /*15a0*/  VIADD R12, R12, 0x1 ;  /* 0x000000010c0c7836 */ /* 0x000fe20000000000 */
[----:B------:R2:W-:Y:S04]  /*15b0*/  SYNCS.ARRIVE.TRANS64.A1T0 RZ, [R2+URZ+0xd0], RZ ;  /* 0x0000d0ff02ff79a7 */ /* 0x0005e800081000ff */
[----:B------:R-:W-:-:S04]  /*15c0*/  ISETP.NE.AND P0, PT, R12, 0x2, PT ;  /* 0x000000020c00780c */ /* 0x000fc80003f05270 */
[----:B------:R-:W-:Y:S02]  /*15d0*/  SEL R12, R12, RZ, P0 ;  /* 0x000000ff0c0c7207 */ /* 0x000fe40000000000 */
[----:B--2---:R-:W-:-:S04]  /*15e0*/  SEL R2, RZ, 0x1, P0 ;  /* 0x00000001ff027807 */ /* 0x004fc80000000000 */
[----:B------:R-:W-:-:S07]  /*15f0*/  LOP3.LUT R11, R11, R2, RZ, 0x3c, !PT ;  /* 0x000000020b0b7212 */ /* 0x000fce00078e3cff */
.L_x_18:
[----:B------:R-:W-:Y:S01]  /*1600*/  UMOV UR13, 0x400 ;  /* 0x00000400000d7882 */ /* 0x000fe20000000000 */
[----:B------:R-:W-:Y:S01]  /*1610*/  SHF.L.U32 R2, R17, 0x1f, RZ ;  /* 0x0000001f11027819 */ /* 0x000fe200000006ff */
[----:B-1----:R-:W-:Y:S01]  /*1620*/  ULEA UR13, UR45, UR13, 0x18 ;  /* 0x0000000d2d0d7291 */ /* 0x002fe2000f8ec0ff */
[----:B------:R-:W-:Y:S01]  /*1630*/  R2UR UR59, R15 ;  /* 0x000000000f3b72ca */ /* 0x000fe200000e0000 */
[----:B------:R-:W-:Y:S01]  /*1640*/  UISETP.GE.U32.AND UP0, UPT, UR53, 0xff, UPT ;  /* 0x000000ff3500788c */ /* 0x000fe2000bf06070 */
[----:B------:R-:W-:Y:S01]  /*1650*/  R2UR UR27, R14 ;  /* 0x000000000e1b72ca */ /* 0x000fe200000e0000 */
[----:B------:R-:W-:Y:S01]  /*1660*/  ULEA UR4, UR23, UR13, 0x3 ;  /* 0x0000000d17047291 */ /* 0x000fe2000f8e18ff */
[----:B------:R-:W-:-:S08]  /*1670*/  UMOV UR21, URZ ;  /* 0x000000ff00157c82 */ /* 0x000fd00008000000 */
[----:B------:R1:W2:Y:S01]  /*1680*/  SYNCS.PHASECHK.TRANS64.TRYWAIT P2, [UR4+0x10], R2 ;  /* 0x00001002ff0075a7 */ /* 0x0002a20008041104 */
[----:B------:R-:W-:Y:S02]  /*1690*/  USHF.L.U32 UR59, UR59, 0x6, URZ ;  /* 0x000000063b3b7899 */ /* 0x000fe400080006ff */
[----:B------:R-:W-:Y:S01]  /*16a0*/  USHF.L.U32 UR27, UR27, 0x7, URZ ;  /* 0x000000071b1b7899 */ /* 0x000fe200080006ff */
[----:B------:R-:W-:Y:S11]  /*16b0*/  BRA.U !UP0, `(.L_x_20) ;  /* 0x0000000508407547 */ /* 0x000ff6000b800000 */
[----:B------:R-:W-:Y:S01]  /*16c0*/  UMOV UR22, URZ ;  /* 0x000000ff00167c82 */ /* 0x000fe20008000000 */
[----:B------:R-:W-:-:S05]  /*16d0*/  UMOV UR6, UR23 ;  /* 0x0000001700067c82 */ /* 0x000fca0008000000 */
.L_x_27:
[----:B------:R-:W-:Y:S01]  /*16e0*/  ULEA UR57, UR6, UR13, 0x3 ;  /* 0x0000000d06397291 */ /* 0x000fe2000f8e18ff */
[----:B--2---:R-:W-:Y:S01]  /*16f0*/  @!P5 MOV R3, 0x18000 ;  /* 0x000180000003d802 */ /* 0x004fe20000000f00 */
[----:B--2---:R-:W-:Y:S10]  /*1700*/  @P2 BRA `(.L_x_21) ;  /* 0x00000000000c2947 */ /* 0x004ff40003800000 */
[----:B------:R-:W-:-:S04]  /*1710*/  SHF.L.U32 R4, R17, 0x1f, RZ ;  /* 0x0000001f11047819 */ /* 0x000fc800000006ff */
[----:B------:R-:W2:Y:S02]  /*1720*/  SYNCS.PHASECHK.TRANS64.TRYWAIT P0, [UR57+0x10], R4 ;  /* 0x00001004ff0075a7 */ /* 0x000ea40008001139 */
[----:B--2---:R-:W-:Y:S05]  /*1730*/  @!P0 BRA `(.L_x_22) ;  /* 0x0000006800e08947 */ /* 0x004fea0003800000 */
.L_x_21:
[----:B------:R2:W-:Y:S01]  /*1740*/  @!P5 SYNCS.ARRIVE.TRANS64 RZ, [UR57], R3 ;  /* 0x00000003ffffd9a7 */ /* 0x0005e20008000039 */
[----:B------:R-:W-:Y:S04]  /*1750*/  BSSY.RECONVERGENT B0, `(.L_x_23) ;  /* 0x0000003000007945 */ /* 0x000fe80003800200 */
[----:B------:R-:W-:Y:S05]  /*1760*/  @P4 BRA `(.L_x_24) ;  /* 0x0000000000044947 */ /* 0x000fea0003800000 */
[----:B------:R-:W-:Y:S05]  /*1770*/  BPT.TRAP 0x1 ;  /* 0x000000040000795c */ /* 0x000fea0000300000 */
.L_x_24:
[----:B------:R-:W-:Y:S05]  /*1780*/  BSYNC.RECONVERGENT B0 ;  /* 0x0000000000007941 */ /* 0x000fea0003800200 */
.L_x_23:
[----:B------:R-:W-:Y:S01]  /*1790*/  UIADD3 UR4, UPT, UPT, UR6, 0x1, URZ ;  /* 0x0000000106047890 */ /* 0x000fe2000fffe0ff */
[----:B------:R-:W-:Y:S01]  /*17a0*/  BSSY.RECONVERGENT B0, `(.L_x_25) ;  /* 0x000003c000007945 */ /* 0x000fe20003800200 */
[----:B------:R-:W-:Y:S02]  /*17b0*/  ELECT P0, URZ, PT ;  /* 0x0000000000ff782f */ /* 0x000fe40003800000 */
[----:B------:R-:W-:-:S04]  /*17c0*/  UISETP.NE.AND UP0, UPT, UR4, 0x2, UPT ;  /* 0x000000020400788c */ /* 0x000fc8000bf05270 */
[----:B------:R-:W-:Y:S02]  /*17d0*/  USEL UR5, URZ, 0x1, UP0 ;  /* 0x00000001ff057887 */ /* 0x000fe40008000000 */
[----:B------:R-:W-:-:S04]  /*17e0*/  USEL UR23, UR4, URZ, UP0 ;  /* 0x000000ff04177287 */ /* 0x000fc80008000000 */
[----:B------:R-:W-:Y:S01]  /*17f0*/  ULEA UR4, UR23, UR13, 0x3 ;  /* 0x0000000d17047291 */ /* 0x000fe2000f8e18ff */
[----:B------:R-:W-:-:S04]  /*1800*/  LOP3.LUT R17, R17, UR5, RZ, 0x3c, !PT ;  /* 0x0000000511117c12 */ /* 0x000fc8000f8e3cff */
[----:B-1----:R-:W-:-:S04]  /*1810*/  SHF.L.U32 R2, R17, 0x1f, RZ ;  /* 0x0000001f11027819 */ /* 0x002fc800000006ff */
[----:B------:R1:W1:Y:S01]  /*1820*/  SYNCS.PHASECHK.TRANS64.TRYWAIT P2, [UR4+0x10], R2 ;  /* 0x00001002ff0075a7 */ /* 0x0002620008041104 */
[----:B------:R-:W-:Y:S05]  /*1830*/  @!P0 BRA `(.L_x_26) ;  /* 0x0000000000c88947 */ /* 0x000fea0003800000 */
[----:B------:R-:W-:Y:S02]  /*1840*/  ULEA UR32, UR6, UR13, 0xf ;  /* 0x0000000d06207291 */ /* 0x000fe4000f8e78ff */
[----:B------:R-:W-:Y:S02]  /*1850*/  UIADD3 UR4, UP1, UPT, UR38, 0x80, URZ ;  /* 0x0000008026047890 */ /* 0x000fe4000ff3e0ff */
[----:B------:R-:W-:Y:S02]  /*1860*/  USHF.L.U32 UR58, UR22, 0x7, URZ ;  /* 0x00000007163a7899 */ /* 0x000fe400080006ff */
[----:B------:R-:W-:Y:S02]  /*1870*/  ULEA UR7, UR6, UR13, 0x10 ;  /* 0x0000000d06077291 */ /* 0x000fe4000f8e80ff */
[----:B------:R-:W-:Y:S02]  /*1880*/  UIADD3 UR14, UP0, UPT, UR38, 0x180, URZ ;  /* 0x00000180260e7890 */ /* 0x000fe4000ff1e0ff */
[----:B------:R-:W-:-:S02]  /*1890*/  UIADD3.X UR5, UPT, UPT, URZ, UR39, URZ, UP1, !UPT ;  /* 0x00000027ff057290 */ /* 0x000fc40008ffe4ff */
[----:B------:R-:W-:Y:S02]  /*18a0*/  UIADD3 UR56, UPT, UPT, UR32, 0x8800, URZ ;  /* 0x0000880020387890 */ /* 0x000fe4000fffe0ff */
[----:B------:R-:W-:Y:S02]  /*18b0*/  UIADD3 UR50, UPT, UPT, UR58, 0x20, URZ ;  /* 0x000000203a327890 */ /* 0x000fe4000fffe0ff */
[----:B------:R-:W-:Y:S02]  /*18c0*/  UIADD3 UR48, UPT, UPT, UR32, 0xa800, URZ ;  /* 0x0000a80020307890 */ /* 0x000fe4000fffe0ff */
[----:B------:R-:W-:Y:S02]  /*18d0*/  UIADD3 UR42, UPT, UPT, UR58, 0x40, URZ ;  /* 0x000000403a2a7890 */ /* 0x000fe4000fffe0ff */
[----:B------:R-:W-:Y:S02]  /*18e0*/  UIADD3 UR40, UPT, UPT, UR32, 0xc800, URZ ;  /* 0x0000c80020287890 */ /* 0x000fe4000fffe0ff */
[----:B------:R-:W-:-:S02]  /*18f0*/  UIADD3 UR34, UPT, UPT, UR58, 0x60, URZ ;  /* 0x000000603a227890 */ /* 0x000fc4000fffe0ff */
[----:B------:R-:W-:Y:S02]  /*1900*/  UIADD3 UR32, UPT, UPT, UR32, 0xe800, URZ ;  /* 0x0000e80020207890 */ /* 0x000fe4000fffe0ff */
[----:B------:R-:W-:Y:S02]  /*1910*/  UIADD3.X UR15, UPT, UPT, URZ, UR39, URZ, UP0, !UPT ;  /* 0x00000027ff0f7290 */ /* 0x000fe400087fe4ff */
[----:B------:R-:W-:Y:S02]  /*1920*/  UIADD3 UR24, UPT, UPT, UR7, 0x18800, URZ ;  /* 0x0001880007187890 */ /* 0x000fe4000fffe0ff */
[----:B------:R-:W-:Y:S01]  /*1930*/  UIADD3 UR8, UPT, UPT, UR7, 0x1c800, URZ ;  /* 0x0001c80007087890 */ /* 0x000fe2000fffe0ff */
[----:B------:R-:W-:Y:S01]  /*1940*/  UMOV UR30, 0x0 ;  /* 0x00000000001e7882 */ /* 0x000fe20000000000 */
[----:B------:R-:W-:Y:S01]  /*1950*/  UMOV UR31, 0x10000000 ;  /* 0x10000000001f7882 */ /* 0x000fe20000000000 */
[----:B------:R-:W-:Y:S01]  /*1960*/  UMOV UR49, UR57 ;  /* 0x0000003900317c82 */ /* 0x000fe20008000000 */
[----:B------:R-:W-:Y:S01]  /*1970*/  UMOV UR51, UR59 ;  /* 0x0000003b00337c82 */ /* 0x000fe20008000000 */
[----:B------:R-:W-:Y:S01]  /*1980*/  UMOV UR52, UR60 ;  /* 0x0000003c00347c82 */ /* 0x000fe20008000000 */
[----:B------:R-:W-:Y:S01]  /*1990*/  UMOV UR41, UR57 ;  /* 0x0000003900297c82 */ /* 0x000fe20008000000 */
[----:B------:R-:W-:Y:S01]  /*19a0*/  UMOV UR43, UR59 ;  /* 0x0000003b002b7c82 */ /* 0x000fe20008000000 */
[----:B------:R-:W-:Y:S01]  /*19b0*/  UMOV UR44, UR60 ;  /* 0x0000003c002c7c82 */ /* 0x000fe20008000000 */
[----:B------:R-:W-:Y:S01]  /*19c0*/  UTMALDG.3D [UR56], [UR4], desc[UR30] ;  /* 0x00001e38040075b4 */ /* 0x000fe20008011000 */
[----:B------:R-:W-:Y:S01]  /*19d0*/  UMOV UR33, UR57 ;  /* 0x0000003900217c82 */ /* 0x000fe20008000000 */
        /* <DEDUP_REMOVED lines=10> */
[----:B------:R-:W-:Y:S01]  /*1a80*/  UIADD3 UR16, UPT, UPT, UR7, 0x20800, URZ ;  /* 0x0002080007107890 */ /* 0x000fe2000fffe0ff */
[----:B------:R-:W-:Y:S01]  /*1a90*/  UMOV UR17, UR57 ;  /* 0x0000003900117c82 */ /* 0x000fe20008000000 */
[----:B------:R-:W-:Y:S01]  /*1aa0*/  UMOV UR19, UR27 ;  /* 0x0000001b00137c82 */ /* 0x000fe20008000000 */
[----:B------:R-:W-:Y:S01]  /*1ab0*/  UTMALDG.3D [UR40], [UR4], desc[UR30] ;  /* 0x00001e28040075b4 */ /* 0x000fe20008011000 */
[----:B------:R-:W-:Y:S01]  /*1ac0*/  UMOV UR20, UR60 ;  /* 0x0000003c00147c82 */ /* 0x000fe20008000000 */
[----:B------:R-:W-:Y:S01]  /*1ad0*/  UMOV UR18, UR42 ;  /* 0x0000002a00127c82 */ /* 0x000fe20008000000 */
[----:B------:R-:W-:Y:S01]  /*1ae0*/  UTMALDG.3D [UR32], [UR4], desc[UR30] ;  /* 0x00001e20040075b4 */ /* 0x000fe20008011000 */
[----:B------:R-:W-:Y:S01]  /*1af0*/  UTMALDG.3D [UR24], [UR14], desc[UR30] ;  /* 0x00001e180e0075b4 */ /* 0x000fe20008011000 */
[----:B------:R2:W-:Y:S01]  /*1b00*/  UTMALDG.3D [UR8], [UR14], desc[UR30] ;  /* 0x00001e080e0075b4 */ /* 0x0005e20008011000 */
[----:B------:R1:W-:Y:S01]  /*1b10*/  UTMALDG.3D [UR16], [UR14], desc[UR30] ;  /* 0x00001e100e0075b4 */ /* 0x0003e20008011000 */
[----:B--2---:R-:W-:Y:S01]  /*1b20*/  UIADD3 UR8, UPT, UPT, UR7, 0x24800, URZ ;  /* 0x0002480007087890 */ /* 0x004fe2000fffe0ff */
[----:B------:R-:W-:-:S08]  /*1b30*/  UMOV UR10, UR34 ;  /* 0x00000022000a7c82 */ /* 0x000fd00008000000 */
[----:B------:R2:W-:Y:S02]  /*1b40*/  UTMALDG.3D [UR8], [UR14], desc[UR30] ;  /* 0x00001e080e0075b4 */ /* 0x0005e40008011000 */
[----:B--2---:R-:W-:Y:S01]  /*1b50*/  NOP ;  /* 0x0000000000007918 */ /* 0x004fe20000000000 */
.L_x_26:
[----:B-1----:R-:W-:Y:S05]  /*1b60*/  BSYNC.RECONVERGENT B0 ;  /* 0x0000000000007941 */ /* 0x002fea0003800200 */
.L_x_25:
[----:B------:R-:W-:Y:S01]  /*1b70*/  UIADD3 UR22, UPT, UPT, UR22, 0x1, URZ ;  /* 0x0000000116167890 */ /* 0x000fe2000fffe0ff */
[----:B------:R-:W-:Y:S01]  /*1b80*/  UMOV UR6, UR23 ;  /* 0x0000001700067c82 */ /* 0x000fe20008000000 */
[----:B------:R-:W-:Y:S02]  /*1b90*/  UMOV UR21, UR29 ;  /* 0x0000001d00157c82 */ /* 0x000fe40008000000 */
[----:B------:R-:W-:-:S09]  /*1ba0*/  UISETP.NE.AND UP0, UPT, UR22, UR29, UPT ;  /* 0x0000001d1600728c */ /* 0x000fd2000bf05270 */
[----:B------:R-:W-:Y:S05]  /*1bb0*/  BRA.U UP0, `(.L_x_27) ;  /* 0xfffffff900c87547 */ /* 0x000fea000b83ffff */
.L_x_20:
[----:B------:R-:W-:Y:S01]  /*1bc0*/  ULEA UR4, UR23, UR13, 0x3 ;  /* 0x0000000d17047291 */ /* 0x000fe2000f8e18ff */
[----:B-1----:R-:W-:Y:S01]  /*1bd0*/  SHF.L.U32 R2, R17, 0x1f, RZ ;  /* 0x0000001f11027819 */ /* 0x002fe200000006ff */
[----:B------:R-:W-:Y:S01]  /*1be0*/  @!P1 SYNCS.ARRIVE.TRANS64.A1T0 RZ, [UR13+0x68], RZ ;  /* 0x000068ffffff99a7 */ /* 0x000fe2000810000d */
[----:B------:R-:W-:-:S06]  /*1bf0*/  UISETP.GT.AND UP0, UPT, UR46, UR37, UPT ;  /* 0x000000252e00728c */ /* 0x000fcc000bf04270 */
[----:B------:R1:W1:Y:S03]  /*1c00*/  SYNCS.PHASECHK.TRANS64.TRYWAIT P1, [UR4+0x10], R2 ;  /* 0x00001002ff0075a7 */ /* 0x0002660008021104 */
[----:B------:R-:W-:Y:S05]  /*1c10*/  BRA.U !UP0, `(.L_x_28) ;  /* 0x00000005083c7547 */ /* 0x000fea000b800000 */
[----:B------:R-:W-:Y:S01]  /*1c20*/  UIADD3 UR22, UPT, UPT, UR47, UR21, URZ ;  /* 0x000000152f167290 */ /* 0x000fe2000fffe0ff */
[----:B------:R-:W-:-:S11]  /*1c30*/  UMOV UR6, UR23 ;  /* 0x0000001700067c82 */ /* 0x000fd60008000000 */
.L_x_35:
[----:B------:R-:W-:Y:S01]  /*1c40*/  ULEA UR57, UR6, UR13, 0x3 ;  /* 0x0000000d06397291 */ /* 0x000fe2000f8e18ff */
[----:B--2---:R-:W-:Y:S01]  /*1c50*/  @!P5 MOV R3, 0x18000 ;  /* 0x000180000003d802 */ /* 0x004fe20000000f00 */
[----:B-1----:R-:W-:Y:S10]  /*1c60*/  @P1 BRA `(.L_x_29) ;  /* 0x00000000000c1947 */ /* 0x002ff40003800000 */
[----:B------:R-:W-:-:S04]  /*1c70*/  SHF.L.U32 R4, R17, 0x1f, RZ ;  /* 0x0000001f11047819 */ /* 0x000fc800000006ff */
[----:B------:R-:W1:Y:S02]  /*1c80*/  SYNCS.PHASECHK.TRANS64.TRYWAIT P0, [UR57+0x10], R4 ;  /* 0x00001004ff0075a7 */ /* 0x000e640008001139 */
[----:B-1----:R-:W-:Y:S05]  /*1c90*/  @!P0 BRA `(.L_x_30) ;  /* 0x0000006400a08947 */ /* 0x002fea0003800000 */
.L_x_29:
[----:B------:R2:W-:Y:S01]  /*1ca0*/  @!P5 SYNCS.ARRIVE.TRANS64 RZ, [UR57], R3 ;  /* 0x00000003ffffd9a7 */ /* 0x0005e20008000039 */
[----:B------:R-:W-:Y:S04]  /*1cb0*/  BSSY.RECONVERGENT B0, `(.L_x_31) ;  /* 0x0000003000007945 */ /* 0x000fe80003800200 */
[----:B------:R-:W-:Y:S05]  /*1cc0*/  @P4 BRA `(.L_x_32) ;  /* 0x0000000000044947 */ /* 0x000fea0003800000 */
[----:B------:R-:W-:Y:S05]  /*1cd0*/  BPT.TRAP 0x1 ;  /* 0x000000040000795c */ /* 0x000fea0000300000 */
.L_x_32:
[----:B------:R-:W-:Y:S05]  /*1ce0*/  BSYNC.RECONVERGENT B0 ;  /* 0x0000000000007941 */ /* 0x000fea0003800200 */
.L_x_31:
        /* <DEDUP_REMOVED lines=61> */
.L_x_34:
[----:B-1----:R-:W-:Y:S05]  /*20c0*/  BSYNC.RECONVERGENT B0 ;  /* 0x0000000000007941 */ /* 0x002fea0003800200 */
.L_x_33:
[----:B------:R-:W-:Y:S01]  /*20d0*/  UIADD3 UR21, UPT, UPT, UR21, 0x1, URZ ;  /* 0x0000000115157890 */ /* 0x000fe2000fffe0ff */
[----:B------:R-:W-:-:S03]  /*20e0*/  UMOV UR6, UR23 ;  /* 0x0000001700067c82 */ /* 0x000fc60008000000 */
[----:B------:R-:W-:-:S09]  /*20f0*/  UISETP.NE.AND UP0, UPT, UR21, UR22, UPT ;  /* 0x000000161500728c */ /* 0x000fd2000bf05270 */
[----:B------:R-:W-:Y:S05]  /*2100*/  BRA.U UP0, `(.L_x_35) ;  /* 0xfffffff900cc7547 */ /* 0x000fea000b83ffff */
.L_x_28:
[C---:B-1----:R-:W-:Y:S01]  /*2110*/  LEA R2, R16.reuse, UR13, 0x3 ;  /* 0x0000000d10027c11 */ /* 0x042fe2000f8e18ff */
[----:B------:R-:W-:Y:S01]  /*2120*/  NOP ;  /* 0x0000000000007918 */ /* 0x000fe20000000000 */
[----:B--2---:R-:W-:Y:S02]  /*2130*/  SHF.L.U32 R3, R13, 0x1f, RZ ;  /* 0x0000001f0d037819 */ /* 0x004fe400000006ff */
[----:B------:R-:W-:Y:S02]  /*2140*/  LEA R4, R16, UR13, 0x4 ;  /* 0x0000000d10047c11 */ /* 0x000fe4000f8e20ff */
[----:B------:R-:W1:Y:S02]  /*2150*/  SYNCS.PHASECHK.TRANS64.TRYWAIT P0, [R2+URZ+0x70], R3 ;  /* 0x00007003020075a7 */ /* 0x000e6400080011ff */
[----:B-1----:R-:W-:Y:S05]  /*2160*/  @!P0 BRA `(.L_x_36) ;  /* 0x0000006000848947 */ /* 0x002fea0003800000 */
.L_x_136:
[----:B------:R-:W2:Y:S01]  /*2170*/  LDS.128 R4, [R4+0x100] ;  /* 0x0001000004047984 */ /* 0x000ea20000000c00 */
[----:B---3--:R-:W-:Y:S01]  /*2180*/  ISETP.GE.AND P0, PT, R26, 0x1, PT ;  /* 0x000000011a00780c */ /* 0x008fe20003f06270 */
[----:B-1----:R-:W-:Y:S01]  /*2190*/  VIADD R2, R2, 0x80 ;  /* 0x0000008002027836 */ /* 0x002fe20000000000 */
[----:B------:R-:W-:Y:S01]  /*21a0*/  @!PT LDS RZ, [RZ] ;  /* 0x00000000fffff984 */ /* 0x000fe20000000800 */
[----:B------:R-:W-:Y:S01]  /*21b0*/  @!PT LDS RZ, [RZ] ;  /* 0x00000000fffff984 */ /* 0x000fe20000000800 */
[----:B------:R-:W-:Y:S01]  /*21c0*/  @!PT LDS RZ, [RZ] ;  /* 0x00000000fffff984 */ /* 0x000fe20000000800 */
[----:B------:R-:W-:Y:S01]  /*21d0*/  @!PT LDS RZ, [RZ] ;  /* 0x00000000fffff984 */ /* 0x000fe20000000800 */
[----:B------:R1:W-:Y:S06]  /*21e0*/  MEMBAR.ALL.CTA ;  /* 0x0000000000007992 */ /* 0x0003ec0000008000 */
[----:B-1----:R-:W1:Y:S01]  /*21f0*/  FENCE.VIEW.ASYNC.S ;  /* 0x00000000000073c6 */ /* 0x002e620000000000 */
[----:B------:R-:W-:-:S04]  /*2200*/  PRMT R2, RZ, 0x654, R2 ;  /* 0x00000654ff027816 */ /* 0x000fc80000000002 */
[----:B-1----:R1:W-:Y:S01]  /*2210*/  SYNCS.ARRIVE.TRANS64.RED.A1T0 RZ, [R2+URZ], RZ ;  /* 0x000000ff02ff79a7 */ /* 0x0023e200081004ff */
[----:B--2---:R-:W-:-:S13]  /*2220*/  LOP3.LUT P2, RZ, R6, 0x1, RZ, 0xc0, !PT ;  /* 0x0000000106ff7812 */ /* 0x004fda000784c0ff */
[----:B------:R-:W-:Y:S01]  /*2230*/  @P2 SHF.R.U32.HI R3, RZ, 0x10, R5 ;  /* 0x00000010ff032819 */ /* 0x000fe20000011605 */
[----:B------:R-:W-:Y:S01]  /*2240*/  VOTEU.ANY UP0, P2 ;  /* 0x0000000000ff7886 */ /* 0x000fe20001000100 */
[----:B------:R-:W-:Y:S02]  /*2250*/  @P2 MOV R10, R4 ;  /* 0x00000004000a2202 */ /* 0x000fe40000000f00 */
[----:B------:R-:W-:Y:S02]  /*2260*/  @P2 R2UR.BROADCAST UR4, R3 ;  /* 0x00000000030422ca */ /* 0x000fe400008e0000 */
[----:B------:R-:W-:-:S11]  /*2270*/  @P2 LOP3.LUT R9, R5, 0xffff, RZ, 0xc0, !PT ;  /* 0x0000ffff05092812 */ /* 0x000fd600078ec0ff */
[----:B------:R-:W-:Y:S01]  /*2280*/  @UP0 UMOV UR60, UR4 ;  /* 0x00000004003c0c82 */ /* 0x000fe20008000000 */
[----:B-1----:R-:W-:Y:S05]  /*2290*/  @!P0 BRA `(.L_x_37) ;  /* 0x0000000000b88947 */ /* 0x002fea0003800000 */
[----:B------:R-:W4:Y:S01]  /*22a0*/  LDC.64 R4, c[0x0][0xb18] ;  /* 0x0002c600ff047b82 */ /* 0x000f220000000a00 */
[----:B------:R-:W-:-:S07]  /*22b0*/  ISETP.NE.AND P3, PT, R26, 0x1, PT ;  /* 0x000000011a00780c */ /* 0x000fce0003f65270 */
[----:B------:R-:W1:Y:S08]  /*22c0*/  LDC.64 R6, c[0x0][0xb10] ;  /* 0x0002c400ff067b82 */ /* 0x000e700000000a00 */
[----:B------:R-:W2:Y:S08]  /*22d0*/  LDC R14, c[0x0][0xb20] ;  /* 0x0002c800ff0e7b82 */ /* 0x000eb00000000800 */
[----:B------:R-:W3:Y:S01]  /*22e0*/  LDC R15, c[0x0][0xb0c] ;  /* 0x0002c300ff0f7b82 */ /* 0x000ee20000000800 */
[----:B----4-:R-:W-:Y:S01]  /*22f0*/  IMAD.HI.U32 R19, R0, R5, RZ ;  /* 0x0000000500137227 */ /* 0x010fe200078e00ff */
[----:B------:R-:W-:-:S03]  /*2300*/  ISETP.NE.AND P0, PT, R4, 0x1, PT ;  /* 0x000000010400780c */ /* 0x000fc60003f05270 */
[----:B------:R-:W-:-:S03]  /*2310*/  IMAD.HI.U32 R5, R9, R5, RZ ;  /* 0x0000000509057227 */ /* 0x000fc600078e00ff */
[----:B------:R-:W4:Y:S01]  /*2320*/  LDC.64 R2, c[0x0][0xb28] ;  /* 0x0002ca00ff027b82 */ /* 0x000f220000000a00 */
[----:B-1----:R-:W-:-:S04]  /*2330*/  IMAD.HI.U32 R20, R8, R6, RZ ;  /* 0x0000000608147227 */ /* 0x002fc800078e00ff */
[----:B------:R-:W-:Y:S01]  /*2340*/  IMAD.HI.U32 R21, R10, R6, RZ ;  /* 0x000000060a157227 */ /* 0x000fe200078e00ff */
[----:B------:R-:W-:Y:S02]  /*2350*/  SHF.R.U32.HI R20, RZ, R7, R20 ;  /* 0x00000007ff147219 */ /* 0x000fe40000011614 */
[-C--:B--2---:R-:W-:Y:S02]  /*2360*/  SHF.R.U32.HI R19, RZ, R14.reuse, R19 ;  /* 0x0000000eff137219 */ /* 0x084fe40000011613 */
[----:B------:R-:W-:Y:S02]  /*2370*/  SHF.R.U32.HI R5, RZ, R14, R5 ;  /* 0x0000000eff057219 */ /* 0x000fe40000011605 */
[----:B------:R-:W-:Y:S02]  /*2380*/  SEL R19, R0, R19, !P0 ;  /* 0x0000001300137207 */ /* 0x000fe40004000000 */
[----:B------:R-:W-:Y:S02]  /*2390*/  SHF.R.U32.HI R21, RZ, R7, R21 ;  /* 0x00000007ff157219 */ /* 0x000fe40000011615 */
[----:B---3--:R-:W-:-:S02]  /*23a0*/  ISETP.NE.AND P1, PT, R15, 0x1, PT ;  /* 0x000000010f00780c */ /* 0x008fc40003f25270 */
[----:B------:R-:W-:Y:S02]  /*23b0*/  SEL R5, R9, R5, !P0 ;  /* 0x0000000509057207 */ /* 0x000fe40004000000 */
[----:B------:R-:W-:Y:S02]  /*23c0*/  SEL R20, R8, R20, !P1 ;  /* 0x0000001408147207 */ /* 0x000fe40004800000 */
[----:B------:R-:W-:Y:S01]  /*23d0*/  SEL R21, R10, R21, !P1 ;  /* 0x000000150a157207 */ /* 0x000fe20004800000 */
[----:B----4-:R-:W-:-:S04]  /*23e0*/  IMAD.HI.U32 R18, R19, R2, RZ ;  /* 0x0000000213127227 */ /* 0x010fc800078e00ff */
        /* <DEDUP_REMOVED lines=10> */
[----:B------:R-:W-:-:S04]  /*2490*/  @!P0 IMAD.HI.U32 R7, R21, R2, RZ ;  /* 0x0000000215078227 */ /* 0x000fc800078e00ff */
[----:B------:R-:W-:Y:S01]  /*24a0*/  IMAD.MOV R2, RZ, RZ, -R6 ;  /* 0x000000ffff027224 */ /* 0x000fe200078e0a06 */
[----:B------:R-:W-:Y:S02]  /*24b0*/  @!P0 SHF.R.U32.HI R3, RZ, R3, R7 ;  /* 0x00000003ff038219 */ /* 0x000fe40000011607 */
[----:B------:R-:W-:Y:S01]  /*24c0*/  IADD3 R7, PT, PT, -R5, RZ, RZ ;  /* 0x000000ff05077210 */ /* 0x000fe20007ffe1ff */
[----:B------:R-:W-:Y:S01]  /*24d0*/  IMAD R2, R26, R2, R5 ;  /* 0x000000021a027224 */ /* 0x000fe200078e0205 */
        /* <DEDUP_REMOVED lines=10> */
.L_x_37:
[----:B------:R-:W1:Y:S02]  /*2580*/  LDCU UR4, c[0x0][0xb30] ;  /* 0x00016600ff0477ac */ /* 0x000e640008000800 */
[----:B-1----:R-:W-:-:S09]  /*2590*/  UISETP.NE.AND UP0, UPT, UR4, 0x1, UPT ;  /* 0x000000010400788c */ /* 0x002fd2000bf05270 */
[----:B------:R-:W-:Y:S05]  /*25a0*/  BRA.U UP0, `(.L_x_38) ;  /* 0x0000000100407547 */ /* 0x000fea000b800000 */
[----:B------:R-:W1:Y:S08]  /*25b0*/  LDC.64 R4, c[0x0][0xb10] ;  /* 0x0002c400ff047b82 */ /* 0x000e700000000a00 */
[----:B------:R-:W2:Y:S08]  /*25c0*/  LDC.64 R2, c[0x0][0xb18] ;  /* 0x0002c600ff027b82 */ /* 0x000eb00000000a00 */
[----:B------:R-:W3:Y:S08]  /*25d0*/  LDC R6, c[0x0][0xb20] ;  /* 0x0002c800ff067b82 */ /* 0x000ef00000000800 */
[----:B------:R-:W4:Y:S01]  /*25e0*/  LDC R7, c[0x0][0xb0c] ;  /* 0x0002c300ff077b82 */ /* 0x000f220000000800 */
[----:B-1----:R-:W-:-:S05]  /*25f0*/  IMAD.HI.U32 R4, R10, R4, RZ ;  /* 0x000000040a047227 */ /* 0x002fca00078e00ff */
[----:B------:R-:W-:Y:S01]  /*2600*/  SHF.R.U32.HI R4, RZ, R5, R4 ;  /* 0x00000005ff047219 */ /* 0x000fe20000011604 */
[----:B--2---:R-:W-:Y:S01]  /*2610*/  IMAD.HI.U32 R3, R9, R3, RZ ;  /* 0x0000000309037227 */ /* 0x004fe200078e00ff */
[----:B------:R-:W-:-:S04]  /*2620*/  ISETP.NE.AND P0, PT, R2, 0x1, PT ;  /* 0x000000010200780c */ /* 0x000fc80003f05270 */
[----:B---3--:R-:W-:-:S04]  /*2630*/  SHF.R.U32.HI R3, RZ, R6, R3 ;  /* 0x00000006ff037219 */ /* 0x008fc80000011603 */
[----:B------:R-:W-:Y:S02]  /*2640*/  SEL R3, R9, R3, !P0 ;  /* 0x0000000309037207 */ /* 0x000fe40004000000 */
[----:B----4-:R-:W-:-:S04]  /*2650*/  ISETP.NE.AND P1, PT, R7, 0x1, PT ;  /* 0x000000010700780c */ /* 0x010fc80003f25270 */
[----:B------:R-:W-:-:S05]  /*2660*/  SEL R4, R10, R4, !P1 ;  /* 0x000000040a047207 */ /* 0x000fca0004800000 */
[----:B------:R-:W-:Y:S02]  /*2670*/  IMAD.IADD R5, R3, 0x1, -R4 ;  /* 0x0000000103057824 */ /* 0x000fe400078e0a04 */
[----:B------:R-:W-:Y:S02]  /*2680*/  IMAD.IADD R3, R4, 0x1, -R3 ;  /* 0x0000000104037824 */ /* 0x000fe400078e0a03 */
[----:B------:R-:W-:Y:S02]  /*2690*/  IMAD R10, R5, R7, R10 ;  /* 0x00000007050a7224 */ /* 0x000fe400078e020a */
[----:B------:R-:W-:-:S07]  /*26a0*/  IMAD R9, R3, R2, R9 ;  /* 0x0000000203097224 */ /* 0x000fce00078e0209 */
.L_x_38:
[----:B------:R-:W-:Y:S01]  /*26b0*/  VIADD R16, R16, 0x1 ;  /* 0x0000000110107836 */ /* 0x000fe20000000000 */
[----:B------:R-:W-:Y:S01]  /*26c0*/  PLOP3.LUT P1, PT, PT, PT, PT, 0x80, 0x8 ;  /* 0x000000000008781c */ /* 0x000fe20003f2f070 */
[----:B------:R-:W-:Y:S02]  /*26d0*/  IMAD.IADD R15, R10, 0x1, R63 ;  /* 0x000000010a0f7824 */ /* 0x000fe400078e023f */
[----:B------:R-:W-:Y:S01]  /*26e0*/  IMAD.IADD R14, R9, 0x1, R62 ;  /* 0x00000001090e7824 */ /* 0x000fe200078e023e */
[----:B------:R-:W-:-:S04]  /*26f0*/  ISETP.NE.AND P0, PT, R16, 0x2, PT ;  /* 0x000000021000780c */ /* 0x000fc80003f05270 */
[----:B------:R-:W-:Y:S02]  /*2700*/  SEL R2, RZ, 0x1, P0 ;  /* 0x00000001ff027807 */ /* 0x000fe40000000000 */
[----:B------:R-:W-:Y:S02]  /*2710*/  SEL R16, R16, RZ, P0 ;  /* 0x000000ff10107207 */ /* 0x000fe40000000000 */
[----:B------:R-:W-:Y:S01]  /*2720*/  LOP3.LUT R13, R13, R2, RZ, 0x3c, !PT ;  /* 0x000000020d0d7212 */ /* 0x000fe200078e3cff */
[----:B------:R-:W-:Y:S06]  /*2730*/  @P2 BRA `(.L_x_39) ;  /* 0xffffffec00702947 */ /* 0x000fec000383ffff */
[----:B------:R-:W-:Y:S01]  /*2740*/  UIADD3 UR13, UPT, UPT, UR13, 0x10, URZ ;  /* 0x000000100d0d7890 */ /* 0x000fe2000fffe0ff */
[----:B------:R-:W-:-:S03]  /*2750*/  SHF.L.U32 R2, R17, 0x1f, RZ ;  /* 0x0000001f11027819 */ /* 0x000fc600000006ff */
[----:B------:R-:W-:-:S09]  /*2760*/  ULEA UR4, UR23, UR13, 0x3 ;  /* 0x0000000d17047291 */ /* 0x000fd2000f8e18ff */
[----:B------:R-:W1:Y:S02]  /*2770*/  SYNCS.PHASECHK.TRANS64.TRYWAIT P0, [UR4], R2 ;  /* 0x00000002ff0075a7 */ /* 0x000e640008001104 */
[----:B-1----:R-:W-:Y:S05]  /*2780*/  @!P0 BRA `(.L_x_40) ;  /* 0x0000005c00108947 */ /* 0x002fea0003800000 */
.L_x_138:
[----:B------:R-:W-:-:S04]  /*2790*/  UIADD3 UR4, UPT, UPT, UR23, 0x1, URZ ;  /* 0x0000000117047890 */ /* 0x000fc8000fffe0ff */
[----:B------:R-:W-:-:S04]  /*27a0*/  UISETP.NE.AND UP0, UPT, UR4, 0x2, UPT ;  /* 0x000000020400788c */ /* 0x000fc8000bf05270 */
[----:B------:R-:W-:Y:S02]  /*27b0*/  USEL UR5, URZ, 0x1, UP0 ;  /* 0x00000001ff057887 */ /* 0x000fe40008000000 */
[----:B------:R-:W-:-:S04]  /*27c0*/  USEL UR4, UR4, URZ, UP0 ;  /* 0x000000ff04047287 */ /* 0x000fc80008000000 */
[----:B------:R-:W-:Y:S01]  /*27d0*/  ULEA UR4, UR4, UR13, 0x3 ;  /* 0x0000000d04047291 */ /* 0x000fe2000f8e18ff */
[----:B-1----:R-:W-:-:S04]  /*27e0*/  LOP3.LUT R2, R17, UR5, RZ, 0x3c, !PT ;  /* 0x0000000511027c12 */ /* 0x002fc8000f8e3cff */
[----:B------:R-:W-:Y:S01]  /*27f0*/  SHF.L.U32 R2, R2, 0x1f, RZ ;  /* 0x0000001f02027819 */ /* 0x000fe200000006ff */
[----:B----4-:R-:W-:-:S07]  /*2800*/  IMAD.U32 R0, RZ, RZ, UR4 ;  /* 0x00000004ff007e24 */ /* 0x010fce000f8e00ff */
.L_x_41:
[----:B-1----:R1:W2:Y:S02]  /*2810*/  SYNCS.PHASECHK.TRANS64.TRYWAIT P0, [R0+URZ], R2 ;  /* 0x00000002000075a7 */ /* 0x0022a400080011ff */
[----:B--2---:R-:W-:Y:S05]  /*2820*/  @!P0 NANOSLEEP.SYNCS 0x989680 ;  /* 0x009896800000895d */ /* 0x004fea0003900000 */
[----:B------:R-:W2:Y:S02]  /*2830*/  @!P0 SYNCS.PHASECHK.TRANS64 P0, [R0+URZ], R2 ;  /* 0x00000002000085a7 */ /* 0x000ea400080010ff */
[----:B--2---:R-:W-:Y:S05]  /*2840*/  @P0 EXIT ;  /* 0x000000000000094d */ /* 0x004fea0003800000 */
[----:B------:R-:W-:Y:S05]  /*2850*/  BRA `(.L_x_41) ;  /* 0xfffffffc00ec7947 */ /* 0x000fea000383ffff */
.L_x_17:
[----:B------:R-:W-:-:S04]  /*2860*/  UISETP.NE.AND UP1, UPT, UR45, URZ, UPT ;  /* 0x000000ff2d00728c */ /* 0x000fc8000bf25270 */
[----:B------:R-:W-:-:S09]  /*2870*/  UISETP.NE.OR UP1, UPT, UR10, 0x1, UP1 ;  /* 0x000000010a00788c */ /* 0x000fd20008f25670 */
[----:B------:R-:W-:Y:S05]  /*2880*/  BRA.U UP1, `(.L_x_42) ;  /* 0x0000000501487547 */ /* 0x000fea000b800000 */
[----:B------:R-:W-:Y:S01]  /*2890*/  ISETP.NE.AND P2, PT, R2, RZ, PT ;  /* 0x000000ff0200720c */ /* 0x000fe20003f45270 */
[----:B------:R-:W-:Y:S01]  /*28a0*/  IMAD.MOV.U32 R12, RZ, RZ, 0x1 ;  /* 0x00000001ff0c7424 */ /* 0x000fe200078e00ff */
[----:B------:R-:W-:Y:S02]  /*28b0*/  CS2R R10, SRZ ;  /* 0x00000000000a7805 */ /* 0x000fe4000001ff00 */
[----:B------:R-:W-:Y:S01]  /*28c0*/  CS2R R8, SRZ ;  /* 0x0000000000087805 */ /* 0x000fe2000001ff00 */
[----:B------:R-:W-:Y:S01]  /*28d0*/  UMOV UR6, 0x400 ;  /* 0x0000040000067882 */ /* 0x000fe20000000000 */
[----:B------:R-:W-:Y:S01]  /*28e0*/  UMOV UR5, URZ ;  /* 0x000000ff00057c82 */ /* 0x000fe20008000000 */
[----:B------:R-:W-:-:S12]  /*28f0*/  ULEA UR6, UR45, UR6, 0x18 ;  /* 0x000000062d067291 */ /* 0x000fd8000f8ec0ff */
.L_x_46:
[----:B------:R-:W-:Y:S02]  /*2900*/  LEA R0, R8, UR6, 0x3 ;  /* 0x0000000608007c11 */ /* 0x000fe4000f8e18ff */
[----:B------:R-:W-:-:S03]  /*2910*/  SHF.L.U32 R4, R9, 0x1f, RZ ;  /* 0x0000001f09047819 */ /* 0x000fc600000006ff */
[----:B------:R-:W-:Y:S01]  /*2920*/  VIADD R5, R0, 0xe0 ;  /* 0x000000e000057836 */ /* 0x000fe20000000000 */
[----:B------:R-:W1:Y:S02]  /*2930*/  SYNCS.PHASECHK.TRANS64.TRYWAIT P0, [R0+URZ+0xd0], R4 ;  /* 0x0000d004000075a7 */ /* 0x000e6400080011ff */
[----:B-1----:R-:W-:Y:S05]  /*2940*/  @!P0 BRA `(.L_x_43) ;  /* 0x0000005800b88947 */ /* 0x002fea0003800000 */
.L_x_139:
[----:B------:R-:W-:Y:S01]  /*2950*/  ULEA UR4, UR5, UR6, 0x3 ;  /* 0x0000000605047291 */ /* 0x000fe2000f8e18ff */
[----:B-1----:R-:W-:Y:S01]  /*2960*/  PRMT R0, RZ, 0x654, R5 ;  /* 0x00000654ff007816 */ /* 0x002fe20000000005 */
[----:B------:R-:W-:Y:S01]  /*2970*/  @!P2 IMAD.MOV.U32 R4, RZ, RZ, 0x10 ;  /* 0x00000010ff04a424 */ /* 0x000fe200078e00ff */
[----:B------:R-:W-:Y:S01]  /*2980*/  SHF.L.U32 R5, R12, 0x1f, RZ ;  /* 0x0000001f0c057819 */ /* 0x000fe200000006ff */
[----:B------:R-:W-:Y:S01]  /*2990*/  UIADD3 UR7, UPT, UPT, UR4, 0x70, URZ ;  /* 0x0000007004077890 */ /* 0x000fe2000fffe0ff */
[----:B------:R1:W-:Y:S05]  /*29a0*/  SYNCS.ARRIVE.TRANS64.RED.A1T0 RZ, [R0+URZ], RZ ;  /* 0x000000ff00ff79a7 */ /* 0x0003ea00081004ff */
[----:B------:R-:W-:Y:S01]  /*29b0*/  IMAD.U32 R6, RZ, RZ, UR7 ;  /* 0x00000007ff067e24 */ /* 0x000fe2000f8e00ff */
[----:B------:R-:W2:Y:S04]  /*29c0*/  SYNCS.PHASECHK.TRANS64.TRYWAIT P0, [UR4+0x80], R5 ;  /* 0x00008005ff0075a7 */ /* 0x000ea80008001104 */
[----:B------:R-:W-:Y:S01]  /*29d0*/  PRMT R6, R2, 0x654, R6 ;  /* 0x0000065402067816 */ /* 0x000fe20000000006 */
[----:B-12---:R-:W-:Y:S06]  /*29e0*/  @!P0 BRA `(.L_x_44) ;  /* 0x0000005800a48947 */ /* 0x006fec0003800000 */
.L_x_141:
[----:B------:R-:W-:Y:S01]  /*29f0*/  ULEA UR8, UR5, UR6, 0x4 ;  /* 0x0000000605087291 */ /* 0x000fe2000f8e20ff */
[----:B------:R-:W-:Y:S01]  /*2a00*/  SEL R3, R6, R3, !P2 ;  /* 0x0000000306037207 */ /* 0x000fe20005000000 */
[----:B------:R-:W-:Y:S01]  /*2a10*/  UIADD3 UR9, UPT, UPT, UR4, 0x70, URZ ;  /* 0x0000007004097890 */ /* 0x000fe2000fffe0ff */
[----:B-1----:R-:W-:Y:S01]  /*2a20*/  LEA R0, R11, UR6, 0x3 ;  /* 0x000000060b007c11 */ /* 0x002fe2000f8e18ff */
[----:B------:R-:W-:Y:S01]  /*2a30*/  UIADD3 UR8, UPT, UPT, UR8, 0x100, URZ ;  /* 0x0000010008087890 */ /* 0x000fe2000fffe0ff */
[----:B------:R1:W-:Y:S01]  /*2a40*/  @!P2 SYNCS.ARRIVE.TRANS64.RED RZ, [R3+URZ], R4 ;  /* 0x0000000403ffa9a7 */ /* 0x0003e200080004ff */
[----:B------:R-:W-:Y:S01]  /*2a50*/  UIADD3 UR4, UPT, UPT, UR5, 0x1, URZ ;  /* 0x0000000105047890 */ /* 0x000fe2000fffe0ff */
[----:B------:R-:W-:-:S03]  /*2a60*/  VIADD R8, R8, 0x1 ;  /* 0x0000000108087836 */ /* 0x000fc60000000000 */
[----:B------:R-:W-:Y:S02]  /*2a70*/  UISETP.NE.AND UP0, UPT, UR4, 0x2, UPT ;  /* 0x000000020400788c */ /* 0x000fe4000bf05270 */
[----:B------:R-:W-:Y:S01]  /*2a80*/  ISETP.NE.AND P0, PT, R8, 0x2, PT ;  /* 0x000000020800780c */ /* 0x000fe20003f05270 */
[----:B------:R-:W-:Y:S06]  /*2a90*/  UGETNEXTWORKID.BROADCAST [UR8], [UR9] ;  /* 0x00000000080073ca */ /* 0x000fec0008000100 */
[----:B------:R-:W-:Y:S02]  /*2aa0*/  USEL UR7, URZ, 0x1, UP0 ;  /* 0x00000001ff077887 */ /* 0x000fe40008000000 */
[----:B------:R-:W-:-:S04]  /*2ab0*/  USEL UR5, UR4, URZ, UP0 ;  /* 0x000000ff04057287 */ /* 0x000fc80008000000 */
[----:B------:R-:W-:Y:S02]  /*2ac0*/  LOP3.LUT R12, R12, UR7, RZ, 0x3c, !PT ;  /* 0x000000070c0c7c12 */ /* 0x000fe4000f8e3cff */
[----:B-1----:R-:W-:-:S04]  /*2ad0*/  SHF.L.U32 R4, R10, 0x1f, RZ ;  /* 0x0000001f0a047819 */ /* 0x002fc800000006ff */
[----:B------:R-:W1:Y:S02]  /*2ae0*/  SYNCS.PHASECHK.TRANS64.TRYWAIT P1, [R0+URZ+0x70], R4 ;  /* 0x00007004000075a7 */ /* 0x000e6400080211ff */
[----:B-1----:R-:W-:Y:S05]  /*2af0*/  @!P1 BRA `(.L_x_45) ;  /* 0x0000005800789947 */ /* 0x002fea0003800000 */
.L_x_142:
[C---:B-1----:R-:W-:Y:S01]  /*2b00*/  LEA R4, R11.reuse, UR6, 0x4 ;  /* 0x000000060b047c11 */ /* 0x042fe2000f8e20ff */
[----:B------:R-:W-:Y:S01]  /*2b10*/  VIADD R0, R0, 0x80 ;  /* 0x0000008000007836 */ /* 0x000fe20000000000 */
[----:B------:R-:W-:Y:S01]  /*2b20*/  SEL R8, R8, RZ, P0 ;  /* 0x000000ff08087207 */ /* 0x000fe20000000000 */
[----:B------:R-:W-:-:S03]  /*2b30*/  VIADD R11, R11, 0x1 ;  /* 0x000000010b0b7836 */ /* 0x000fc60000000000 */
[----:B------:R-:W1:Y:S01]  /*2b40*/  LDS.128 R4, [R4+0x100] ;  /* 0x0001000004047984 */ /* 0x000e620000000c00 */
[----:B------:R-:W-:Y:S02]  /*2b50*/  PRMT R0, RZ, 0x654, R0 ;  /* 0x00000654ff007816 */ /* 0x000fe40000000000 */
[C---:B------:R-:W-:Y:S01]  /*2b60*/  ISETP.NE.AND P1, PT, R11.reuse, 0x2, PT ;  /* 0x000000020b00780c */ /* 0x040fe20003f25270 */
[----:B------:R-:W-:Y:S01]  /*2b70*/  @!PT LDS RZ, [RZ] ;  /* 0x00000000fffff984 */ /* 0x000fe20000000800 */
[----:B------:R-:W-:Y:S01]  /*2b80*/  @!PT LDS RZ, [RZ] ;  /* 0x00000000fffff984 */ /* 0x000fe20000000800 */
[----:B------:R-:W-:Y:S01]  /*2b90*/  @!PT LDS RZ, [RZ] ;  /* 0x00000000fffff984 */ /* 0x000fe20000000800 */
[----:B------:R-:W-:Y:S01]  /*2ba0*/  @!PT LDS RZ, [RZ] ;  /* 0x00000000fffff984 */ /* 0x000fe20000000800 */
[----:B------:R2:W-:Y:S06]  /*2bb0*/  MEMBAR.ALL.CTA ;  /* 0x0000000000007992 */ /* 0x0005ec0000008000 */
[----:B--2---:R-:W2:Y:S01]  /*2bc0*/  FENCE.VIEW.ASYNC.S ;  /* 0x00000000000073c6 */ /* 0x004ea20000000000 */
[----:B------:R-:W-:Y:S01]  /*2bd0*/  SEL R11, R11, RZ, P1 ;  /* 0x000000ff0b0b7207 */ /* 0x000fe20000800000 */
[----:B--2---:R2:W-:Y:S01]  /*2be0*/  SYNCS.ARRIVE.TRANS64.RED.A1T0 RZ, [R0+URZ], RZ ;  /* 0x000000ff00ff79a7 */ /* 0x0045e200081004ff */
[----:B-1----:R-:W-:-:S02]  /*2bf0*/  LOP3.LUT P3, RZ, R6, 0x1, RZ, 0xc0, !PT ;  /* 0x0000000106ff7812 */ /* 0x002fc4000786c0ff */
[----:B------:R-:W-:-:S04]  /*2c00*/  SEL R4, RZ, 0x1, P1 ;  /* 0x00000001ff047807 */ /* 0x000fc80000800000 */
[----:B------:R-:W-:Y:S02]  /*2c10*/  LOP3.LUT R10, R10, R4, RZ, 0x3c, !PT ;  /* 0x000000040a0a7212 */ /* 0x000fe400078e3cff */
[----:B--2---:R-:W-:-:S04]  /*2c20*/  SEL R0, RZ, 0x1, P0 ;  /* 0x00000001ff007807 */ /* 0x004fc80000000000 */
[----:B------:R-:W-:Y:S01]  /*2c30*/  LOP3.LUT R9, R9, R0, RZ, 0x3c, !PT ;  /* 0x0000000009097212 */ /* 0x000fe200078e3cff */
[----:B------:R-:W-:Y:S06]  /*2c40*/  @P3 BRA `(.L_x_46) ;  /* 0xfffffffc002c3947 */ /* 0x000fec000383ffff */
[----:B------:R-:W-:Y:S01]  /*2c50*/  ULEA UR4, UR5, UR6, 0x3 ;  /* 0x0000000605047291 */ /* 0x000fe2000f8e18ff */
[----:B------:R-:W-:-:S08]  /*2c60*/  SHF.L.U32 R2, R12, 0x1f, RZ ;  /* 0x0000001f0c027819 */ /* 0x000fd000000006ff */
[----:B------:R-:W1:Y:S02]  /*2c70*/  SYNCS.PHASECHK.TRANS64 P0, [UR4+0x80], R2 ;  /* 0x00008002ff0075a7 */ /* 0x000e640008001004 */
[----:B-1----:R-:W-:Y:S05]  /*2c80*/  @P0 BRA `(.L_x_47) ;  /* 0x0000000000080947 */ /* 0x002fea0003800000 */
[----:B------:R-:W1:Y:S02]  /*2c90*/  SYNCS.PHASECHK.TRANS64.TRYWAIT P0, [UR4+0x80], R2 ;  /* 0x00008002ff0075a7 */ /* 0x000e640008001104 */
[----:B-1----:R-:W-:Y:S05]  /*2ca0*/  @!P0 BRA `(.L_x_48) ;  /* 0x0000005800208947 */ /* 0x002fea0003800000 */
.L_x_47:
[----:B------:R-:W-:-:S04]  /*2cb0*/  UIADD3 UR7, UPT, UPT, UR5, 0x1, URZ ;  /* 0x0000000105077890 */ /* 0x000fc8000fffe0ff */
[----:B------:R-:W-:-:S04]  /*2cc0*/  UISETP.NE.AND UP0, UPT, UR7, 0x2, UPT ;  /* 0x000000020700788c */ /* 0x000fc8000bf05270 */
[----:B------:R-:W-:Y:S02]  /*2cd0*/  USEL UR8, URZ, 0x1, UP0 ;  /* 0x00000001ff087887 */ /* 0x000fe40008000000 */
[----:B------:R-:W-:-:S04]  /*2ce0*/  USEL UR7, UR7, URZ, UP0 ;  /* 0x000000ff07077287 */ /* 0x000fc80008000000 */
[----:B------:R-:W-:Y:S01]  /*2cf0*/  ULEA UR7, UR7, UR6, 0x3 ;  /* 0x0000000607077291 */ /* 0x000fe2000f8e18ff */
[----:B-1----:R-:W-:-:S04]  /*2d00*/  LOP3.LUT R2, R12, UR8, RZ, 0x3c, !PT ;  /* 0x000000080c027c12 */ /* 0x002fc8000f8e3cff */
[----:B------:R-:W-:-:S04]  /*2d10*/  SHF.L.U32 R0, R2, 0x1f, RZ ;  /* 0x0000001f02007819 */ /* 0x000fc800000006ff */
[----:B------:R-:W1:Y:S02]  /*2d20*/  SYNCS.PHASECHK.TRANS64 P0, [UR7+0x80], R0 ;  /* 0x00008000ff0075a7 */ /* 0x000e640008001007 */
[----:B-1----:R-:W-:Y:S05]  /*2d30*/  @P0 EXIT ;  /* 0x000000000000094d */ /* 0x002fea0003800000 */
[----:B------:R-:W-:Y:S02]  /*2d40*/  SHF.L.U32 R2, R2, 0x1f, RZ ;  /* 0x0000001f02027819 */ /* 0x000fe400000006ff */
[----:B------:R-:W-:-:S07]  /*2d50*/  MOV R0, UR7 ;  /* 0x0000000700007c02 */ /* 0x000fce0008000f00 */
.L_x_49:
[----:B-1----:R1:W2:Y:S02]  /*2d60*/  SYNCS.PHASECHK.TRANS64.TRYWAIT P0, [R0+URZ+0x80], R2 ;  /* 0x00008002000075a7 */ /* 0x0022a400080011ff */
[----:B--2---:R-:W-:Y:S05]  /*2d70*/  @!P0 NANOSLEEP.SYNCS 0x989680 ;  /* 0x009896800000895d */ /* 0x004fea0003900000 */
[----:B------:R-:W2:Y:S02]  /*2d80*/  @!P0 SYNCS.PHASECHK.TRANS64 P0, [R0+URZ+0x80], R2 ;  /* 0x00008002000085a7 */ /* 0x000ea400080010ff */
[----:B--2---:R-:W-:Y:S05]  /*2d90*/  @P0 EXIT ;  /* 0x000000000000094d */ /* 0x004fea0003800000 */
[----:B------:R-:W-:Y:S05]  /*2da0*/  BRA `(.L_x_49) ;  /* 0xfffffffc00ec7947 */ /* 0x000fea000383ffff */
.L_x_42:
[----:B------:R-:W-:-:S09]  /*2db0*/  UISETP.NE.AND UP1, UPT, UR10, URZ, UPT ;  /* 0x000000ff0a00728c */ /* 0x000fd2000bf25270 */
[----:B------:R-:W-:Y:S05]  /*2dc0*/  BRA.U UP1, `(.L_x_50) ;  /* 0x0000001101f47547 */ /* 0x000fea000b800000 */
[----:B------:R-:W-:Y:S01]  /*2dd0*/  UMOV UR4, 0x40 ;  /* 0x0000004000047882 */ /* 0x000fe20000000000 */
[----:B------:R-:W-:Y:S01]  /*2de0*/  NOP ;  /* 0x0000000000007918 */ /* 0x000fe20000000000 */
[----:B------:R-:W-:Y:S01]  /*2df0*/  ULEA UR5, UR45, UR4, 0x18 ;  /* 0x000000042d057291 */ /* 0x000fe2000f8ec0ff */
[----:B------:R-:W-:Y:S02]  /*2e00*/  UMOV UR6, 0x400 ;  /* 0x0000040000067882 */ /* 0x000fe40000000000 */
[----:B------:R-:W-:-:S06]  /*2e10*/  ULEA UR6, UR45, UR6, 0x18 ;  /* 0x000000062d067291 */ /* 0x000fcc000f8ec0ff */
[----:B------:R-:W1:Y:S02]  /*2e20*/  LDS.U8 R0, [UR5+0x1c] ;  /* 0x00001c05ff007984 */ /* 0x000e640008000000 */
[----:B-1----:R-:W-:-:S13]  /*2e30*/  ISETP.NE.AND P0, PT, R0, RZ, PT ;  /* 0x000000ff0000720c */ /* 0x002fda0003f05270 */
[----:B------:R-:W-:Y:S05]  /*2e40*/  @P0 BRA `(.L_x_51) ;  /* 0x0000000000580947 */ /* 0x000fea0003800000 */
[----:B------:R-:W-:-:S13]  /*2e50*/  ELECT P0, URZ, PT ;  /* 0x0000000000ff782f */ /* 0x000fda0003800000 */
[----:B------:R-:W-:Y:S05]  /*2e60*/  @!P0 BRA `(.L_x_52) ;  /* 0x0000000000608947 */ /* 0x000fea0003800000 */
[----:B------:R-:W-:Y:S01]  /*2e70*/  UMOV UR4, 0x10 ;  /* 0x0000001000047882 */ /* 0x000fe20000000000 */
[----:B------:R-:W-:Y:S01]  /*2e80*/  HFMA2 R0, -RZ, RZ, 0, 5.9604644775390625e-08 ;  /* 0x00000001ff007431 */ /* 0x000fe200000001ff */
[----:B------:R-:W-:-:S03]  /*2e90*/  MOV R2, 0xffff ;  /* 0x0000ffff00027802 */ /* 0x000fc60000000f00 */
[----:B------:R-:W-:Y:S04]  /*2ea0*/  DEPBAR.LE SB1, 0x36 ;  /* 0x00009d800000791a */ /* 0x000fe80000000000 */
[----:B------:R-:W1:Y:S02]  /*2eb0*/  UTCATOMSWS.FIND_AND_SET.ALIGN UP0, UR4, UR4 ;  /* 0x00000004000475e3 */ /* 0x000e640008000800 */
[----:B-1----:R-:W-:Y:S01]  /*2ec0*/  MOV R3, UR4 ;  /* 0x0000000400037c02 */ /* 0x002fe20008000f00 */
[----:B------:R-:W-:Y:S06]  /*2ed0*/  BRA.U UP0, `(.L_x_53) ;  /* 0x0000000100187547 */ /* 0x000fec000b800000 */
.L_x_54:
[----:B------:R-:W-:Y:S05]  /*2ee0*/  NANOSLEEP 0x64 ;  /* 0x000000640000795d */ /* 0x000fea0003800000 */
[----:B------:R-:W-:-:S05]  /*2ef0*/  UMOV UR4, 0x10 ;  /* 0x0000001000047882 */ /* 0x000fca0000000000 */
[----:B------:R-:W-:Y:S04]  /*2f00*/  DEPBAR.LE SB1, 0x36 ;  /* 0x00009d800000791a */ /* 0x000fe80000000000 */
[----:B------:R-:W1:Y:S02]  /*2f10*/  UTCATOMSWS.FIND_AND_SET.ALIGN UP0, UR4, UR4 ;  /* 0x00000004000475e3 */ /* 0x000e640008000800 */
[----:B-1----:R-:W-:Y:S01]  /*2f20*/  MOV R3, UR4 ;  /* 0x0000000400037c02 */ /* 0x002fe20008000f00 */
[----:B------:R-:W-:Y:S05]  /*2f30*/  BRA.U !UP0, `(.L_x_54) ;  /* 0xfffffffd08e87547 */ /* 0x000fea000b83ffff */
.L_x_53:
[-C--:B------:R-:W-:Y:S02]  /*2f40*/  SHF.L.U32 R2, R2, R3.reuse, RZ ;  /* 0x0000000302027219 */ /* 0x080fe400000006ff */
[----:B------:R-:W-:Y:S01]  /*2f50*/  SHF.L.U32 R0, R0, R3, RZ ;  /* 0x0000000300007219 */ /* 0x000fe200000006ff */
[----:B------:R-:W-:Y:S02]  /*2f60*/  IMAD.SHL.U32 R3, R3, 0x20, RZ ;  /* 0x0000002003037824 */ /* 0x000fe400078e00ff */
[----:B------:R1:W-:Y:S04]  /*2f70*/  ATOMS.OR RZ, [UR5+0x14], R2 ;  /* 0x00001402ffff798c */ /* 0x0003e8000b000005 */
[----:B------:R1:W-:Y:S04]  /*2f80*/  ATOMS.OR RZ, [UR5+0x18], R0 ;  /* 0x00001800ffff798c */ /* 0x0003e8000b000005 */
[----:B------:R1:W-:Y:S01]  /*2f90*/  STS [UR6+0x120], R3 ;  /* 0x00012003ff007988 */ /* 0x0003e20008000806 */
[----:B------:R-:W-:Y:S05]  /*2fa0*/  BRA `(.L_x_52) ;  /* 0x0000000000107947 */ /* 0x000fea0003800000 */
.L_x_51:
[----:B------:R-:W-:Y:S02]  /*2fb0*/  MOV R0, 0xffffffff ;  /* 0xffffffff00007802 */ /* 0x000fe40000000f00 */
[----:B------:R-:W-:-:S03]  /*2fc0*/  MOV R2, 0x2ff0 ;  /* 0x00002ff000027802 */ /* 0x000fc60000000f00 */
[----:B------:R1:W-:Y:S04]  /*2fd0*/  STS [UR6+0x120], R0 ;  /* 0x00012000ff007988 */ /* 0x0003e80008000806 */
[----:B-1-3-5:R-:W-:Y:S05]  /*2fe0*/  CALL.REL.NOINC `($__internal_1_$__cuda_sm10x_tcgen05_guardrail_trap_phase_invalid_during_alloc) ;  /* 0x0000005c00687944 */ /* 0x02afea0003c00000 */
.L_x_52:
[----:B------:R-:W-:Y:S05]  /*2ff0*/  WARPSYNC.ALL ;  /* 0x0000000000007948 */ /* 0x000fea0003800000 */
[----:B------:R-:W2:Y:S01]  /*3000*/  S2UR UR4, SR_CgaCtaId ;  /* 0x00000000000479c3 */ /* 0x000ea20000008800 */
[----:B------:R-:W-:Y:S01]  /*3010*/  UMOV UR71, 0x400 ;  /* 0x0000040000477882 */ /* 0x000fe20000000000 */
[----:B------:R-:W-:-:S06]  /*3020*/  NOP ;  /* 0x0000000000007918 */ /* 0x000fcc0000000000 */
[----:B------:R-:W-:Y:S06]  /*3030*/  BAR.ARV 0x6, 0xa0 ;  /* 0x0182800000007b1d */ /* 0x000fec0000002000 */
[----:B------:R-:W4:Y:S01]  /*3040*/  LDCU UR5, c[0x0][0x38c] ;  /* 0x00007180ff0577ac */ /* 0x000f220008000800 */
[----:B------:R-:W-:Y:S01]  /*3050*/  IMAD.MOV.U32 R11, RZ, RZ, 0x1 ;  /* 0x00000001ff0b7424 */ /* 0x000fe200078e00ff */
[----:B------:R-:W-:Y:S01]  /*3060*/  CS2R R8, SRZ ;  /* 0x0000000000087805 */ /* 0x000fe2000001ff00 */
[----:B------:R-:W-:Y:S01]  /*3070*/  IMAD.MOV.U32 R10, RZ, RZ, RZ ;  /* 0x000000ffff0a7224 */ /* 0x000fe200078e00ff */
[----:B------:R-:W3:Y:S01]  /*3080*/  LDCU UR7, c[0x0][0x38c] ;  /* 0x00007180ff0777ac */ /* 0x000ee20008000800 */
[----:B------:R-:W-:Y:S01]  /*3090*/  UMOV UR74, URZ ;  /* 0x000000ff004a7c82 */ /* 0x000fe20008000000 */
[----:B------:R-:W-:Y:S01]  /*30a0*/  UMOV UR9, URZ ;  /* 0x000000ff00097c82 */ /* 0x000fe20008000000 */
[----:B--2---:R-:W-:Y:S01]  /*30b0*/  ULEA UR71, UR4, UR71, 0x18 ;  /* 0x0000004704477291 */ /* 0x004fe2000f8ec0ff */
[----:B------:R-:W-:Y:S01]  /*30c0*/  UMOV UR76, 0x0 ;  /* 0x00000000004c7882 */ /* 0x000fe20000000000 */
[----:B------:R-:W-:-:S02]  /*30d0*/  UMOV UR77, 0x4200910 ;  /* 0x04200910004d7882 */ /* 0x000fc40000000000 */
[----:B------:R-:W-:Y:S02]  /*30e0*/  UIADD3 UR6, UPT, UPT, UR71, 0x18800, URZ ;  /* 0x0001880047067890 */ /* 0x000fe4000fffe0ff */
[----:B----4-:R-:W-:-:S03]  /*30f0*/  UIADD3 UR5, UPT, UPT, UR5, 0x7f, URZ ;  /* 0x0000007f05057890 */ /* 0x010fc6000fffe0ff */
[----:B-1----:R-:W1:Y:S01]  /*3100*/  LDS R0, [UR71+0x120] ;  /* 0x00012047ff007984 */ /* 0x002e620008000800 */
[----:B------:R-:W-:Y:S02]  /*3110*/  USHF.R.S32.HI UR4, URZ, 0x1f, UR5 ;  /* 0x0000001fff047899 */ /* 0x000fe40008011405 */
[----:B---3--:R-:W-:Y:S02]  /*3120*/  UISETP.GE.AND UP3, UPT, UR7, 0x1, UPT ;  /* 0x000000010700788c */ /* 0x008fe4000bf66270 */
[----:B------:R-:W-:Y:S02]  /*3130*/  ULEA.HI UR4, UR4, UR5, URZ, 0x7 ;  /* 0x0000000504047291 */ /* 0x000fe4000f8f38ff */
[----:B------:R-:W-:Y:S02]  /*3140*/  UIADD3 UR5, UPT, UPT, UR71, 0x8800, URZ ;  /* 0x0000880047057890 */ /* 0x000fe4000fffe0ff */
[----:B------:R-:W-:Y:S02]  /*3150*/  USHF.R.S32.HI UR8, URZ, 0x7, UR4 ;  /* 0x00000007ff087899 */ /* 0x000fe40008011404 */
[----:B------:R-:W-:-:S02]  /*3160*/  USHF.R.U32.HI UR4, URZ, 0x4, UR6 ;  /* 0x00000004ff047899 */ /* 0x000fc40008011606 */
[----:B------:R-:W-:Y:S02]  /*3170*/  UISETP.LT.AND UP0, UPT, UR8, 0x1, UPT ;  /* 0x000000010800788c */ /* 0x000fe4000bf01270 */
[----:B------:R-:W-:Y:S01]  /*3180*/  IMAD.U32 R12, RZ, RZ, UR8 ;  /* 0x00000008ff0c7e24 */ /* 0x000fe2000f8e00ff */
[----:B------:R-:W-:Y:S02]  /*3190*/  ULOP3.LUT UR4, UR4, 0x3fff, URZ, 0xc0, !UPT ;  /* 0x00003fff04047892 */ /* 0x000fe4000f8ec0ff */
[----:B------:R-:W-:Y:S02]  /*31a0*/  USEL UR6, UR8, 0x1, !UP0 ;  /* 0x0000000108067887 */ /* 0x000fe4000c000000 */
[----:B------:R-:W-:Y:S02]  /*31b0*/  ULOP3.LUT UR73, UR4, 0x10000, URZ, 0xfc, !UPT ;  /* 0x0001000004497892 */ /* 0x000fe4000f8efcff */
[----:B------:R-:W-:Y:S02]  /*31c0*/  UIADD3 UR4, UPT, UPT, -UR6, URZ, URZ ;  /* 0x000000ff06047290 */ /* 0x000fe4000fffe1ff */
[----:B------:R-:W-:-:S04]  /*31d0*/  USHF.R.U32.HI UR5, URZ, 0x4, UR5 ;  /* 0x00000004ff057899 */ /* 0x000fc80008011605 */
[----:B------:R-:W-:Y:S01]  /*31e0*/  ULOP3.LUT UR5, UR5, 0x3fff, URZ, 0xc0, !UPT ;  /* 0x00003fff05057892 */ /* 0x000fe2000f8ec0ff */
[----:B------:R-:W-:-:S03]  /*31f0*/  MOV R13, UR4 ;  /* 0x00000004000d7c02 */ /* 0x000fc60008000f00 */
[----:B------:R-:W-:Y:S01]  /*3200*/  ULOP3.LUT UR72, UR5, 0x10000, URZ, 0xfc, !UPT ;  /* 0x0001000005487892 */ /* 0x000fe2000f8efcff */
[----:B-1----:R-:W-:-:S13]  /*3210*/  R2UR UR8, R0 ;  /* 0x00000000000872ca */ /* 0x002fda00000e0000 */
[----:B------:R-:W-:-:S07]  /*3220*/  MOV R14, UR8 ;  /* 0x00000008000e7c02 */ /* 0x000fce0008000f00 */
.L_x_61:
[----:B------:R-:W-:Y:S02]  /*3230*/  LEA R0, R10, UR71, 0x3 ;  /* 0x000000470a007c11 */ /* 0x000fe4000f8e18ff */
[----:B------:R-:W-:Y:S02]  /*3240*/  SHF.L.U32 R2, R9, 0x1f, RZ ;  /* 0x0000001f09027819 */ /* 0x000fe400000006ff */
[----:B------:R-:W-:Y:S01]  /*3250*/  PLOP3.LUT P0, PT, PT, PT, UP3, 0x80, 0x8 ;  /* 0x000000000008781c */ /* 0x000fe20003f0f038 */
[----:B------:R-:W-:Y:S01]  /*3260*/  VIADD R3, R0, 0x80 ;  /* 0x0000008000037836 */ /* 0x000fe20000000000 */
[----:B-1----:R-:W1:Y:S02]  /*3270*/  SYNCS.PHASECHK.TRANS64.TRYWAIT P1, [R0+URZ+0x70], R2 ;  /* 0x00007002000075a7 */ /* 0x002e6400080211ff */
[----:B-1----:R-:W-:Y:S09]  /*3280*/  @!P1 BRA `(.L_x_55) ;  /* 0x0000005000c09947 */ /* 0x002ff20003800000 */
.L_x_144:
[----:B------:R-:W-:Y:S01]  /*3290*/  LEA R4, R10, UR71, 0x4 ;  /* 0x000000470a047c11 */ /* 0x000fe2000f8e20ff */
[----:B------:R-:W-:Y:S01]  /*32a0*/  @UP3 ULEA UR4, UR9, UR71, 0x3 ;  /* 0x0000004709043291 */ /* 0x000fe2000f8e18ff */
[----:B------:R-:W-:Y:S01]  /*32b0*/  PLOP3.LUT P2, PT, PT, PT, PT, 0x80, 0x8 ;  /* 0x000000000008781c */ /* 0x000fe20003f4f070 */
[----:B------:R-:W-:Y:S01]  /*32c0*/  ULEA UR75, UR74, UR71, 0x3 ;  /* 0x000000474a4b7291 */ /* 0x000fe2000f8e18ff */
[----:B------:R-:W-:Y:S02]  /*32d0*/  PRMT R3, RZ, 0x654, R3 ;  /* 0x00000654ff037816 */ /* 0x000fe40000000003 */
[----:B------:R-:W2:Y:S01]  /*32e0*/  LDS.128 R4, [R4+0x100] ;  /* 0x0001000004047984 */ /* 0x000ea20000000c00 */
[----:B-1----:R-:W-:Y:S02]  /*32f0*/  @P0 SHF.L.U32 R2, R8, 0x1f, RZ ;  /* 0x0000001f08020819 */ /* 0x002fe400000006ff */
[----:B------:R-:W-:Y:S01]  /*3300*/  SHF.L.U32 R0, R11, 0x1f, RZ ;  /* 0x0000001f0b007819 */ /* 0x000fe200000006ff */
[----:B------:R-:W-:Y:S01]  /*3310*/  @!PT LDS RZ, [RZ] ;  /* 0x00000000fffff984 */ /* 0x000fe20000000800 */
[----:B------:R-:W-:Y:S01]  /*3320*/  @!PT LDS RZ, [RZ] ;  /* 0x00000000fffff984 */ /* 0x000fe20000000800 */
[----:B------:R-:W-:Y:S01]  /*3330*/  @!PT LDS RZ, [RZ] ;  /* 0x00000000fffff984 */ /* 0x000fe20000000800 */
[----:B------:R-:W-:Y:S01]  /*3340*/  @!PT LDS RZ, [RZ] ;  /* 0x00000000fffff984 */ /* 0x000fe20000000800 */
[----:B------:R1:W-:Y:S06]  /*3350*/  MEMBAR.ALL.CTA ;  /* 0x0000000000007992 */ /* 0x0003ec0000008000 */
[----:B-1----:R-:W1:Y:S01]  /*3360*/  FENCE.VIEW.ASYNC.S ;  /* 0x00000000000073c6 */ /* 0x002e620000000000 */
[----:B------:R-:W-:Y:S01]  /*3370*/  R2UR UR6, R14 ;  /* 0x000000000e0672ca */ /* 0x000fe200000e0000 */
[----:B-1----:R1:W-:Y:S01]  /*3380*/  SYNCS.ARRIVE.TRANS64.RED.A1T0 RZ, [R3+URZ], RZ ;  /* 0x000000ff03ff79a7 */ /* 0x0023e200081004ff */
[----:B------:R1:W3:Y:S01]  /*3390*/  @P0 SYNCS.PHASECHK.TRANS64.TRYWAIT P2, [UR4], R2 ;  /* 0x00000002ff0005a7 */ /* 0x0002e20008041104 */
[----:B------:R-:W-:Y:S01]  /*33a0*/  ULEA.HI UR4, UR74, UR74, URZ, 0x1 ;  /* 0x0000004a4a047291 */ /* 0x000fe2000f8f08ff */
[----:B--2---:R-:W-:-:S03]  /*33b0*/  LOP3.LUT P1, RZ, R6, 0x1, RZ, 0xc0, !PT ;  /* 0x0000000106ff7812 */ /* 0x004fc6000782c0ff */
[----:B------:R-:W-:Y:S02]  /*33c0*/  USHF.L.U32 UR5, UR4, 0x6, URZ ;  /* 0x0000000604057899 */ /* 0x000fe400080006ff */
[----:B------:R-:W-:Y:S02]  /*33d0*/  ULOP3.LUT UR8, UR4, 0xffe, URZ, 0xc0, !UPT ;  /* 0x00000ffe04087892 */ /* 0x000fe4000f8ec0ff */
[----:B------:R-:W-:Y:S02]  /*33e0*/  ULOP3.LUT UR4, UR5, 0xffffff80, URZ, 0xc0, !UPT ;  /* 0xffffff8005047892 */ /* 0x000fe4000f8ec0ff */
[----:B------:R-:W-:Y:S02]  /*33f0*/  UIADD3 UR8, UPT, UPT, -UR8, UR74, URZ ;  /* 0x0000004a08087290 */ /* 0x000fe4000fffe1ff */
[----:B------:R-:W-:Y:S01]  /*3400*/  UIADD3 UR4, UPT, UPT, UR6, UR4, URZ ;  /* 0x0000000406047290 */ /* 0x000fe2000fffe0ff */
[----:B------:R-:W2:Y:S03]  /*3410*/  SYNCS.PHASECHK.TRANS64.TRYWAIT P0, [UR75+0xb0], R0 ;  /* 0x0000b000ff0075a7 */ /* 0x000ea6000800114b */
[----:B------:R-:W-:Y:S01]  /*3420*/  ULEA UR8, UR8, UR4, 0x14 ;  /* 0x0000000408087291 */ /* 0x000fe2000f8ea0ff */
[----:B-123--:R-:W-:Y:S11]  /*3430*/  @!P0 BRA `(.L_x_56) ;  /* 0x0000005000688947 */ /* 0x00eff60003800000 */
.L_x_146:
[----:B------:R-:W-:Y:S01]  /*3440*/  IADD3 R10, PT, PT, R10, 0x1, RZ ;  /* 0x000000010a0a7810 */ /* 0x000fe20007ffe0ff */
[----:B------:R-:W-:Y:S06]  /*3450*/  BRA.U !UP3, `(.L_x_57) ;  /* 0x000000050bec7547 */ /* 0x000fec000b800000 */
[----:B------:R-:W-:Y:S01]  /*3460*/  R2UR UR69, R13 ;  /* 0x000000000d4572ca */ /* 0x000fe200000e0000 */
[----:B------:R-:W-:Y:S01]  /*3470*/  UPLOP3.LUT UP4, UPT, UPT, UPT, UPT, 0x40, 0x4 ;  /* 0x000000000004789c */ /* 0x000fe20003f8e870 */
[----:B------:R-:W-:Y:S01]  /*3480*/  R2UR UR68, R12 ;  /* 0x000000000c4472ca */ /* 0x000fe200000e0000 */
[----:B------:R-:W-:-:S14]  /*3490*/  UMOV UR7, UR9 ;  /* 0x0000000900077c82 */ /* 0x000fdc0008000000 */
.L_x_60:
[----:B------:R-:W-:Y:S02]  /*34a0*/  UIADD3 UR69, UPT, UPT, UR69, 0x1, URZ ;  /* 0x0000000145457890 */ /* 0x000fe4000fffe0ff */
[----:B--2---:R-:W-:Y:S02]  /*34b0*/  ULEA UR5, UR7, UR71, 0x3 ;  /* 0x0000004707057291 */ /* 0x004fe4000f8e18ff */
[----:B------:R-:W-:Y:S01]  /*34c0*/  UISETP.NE.AND UP0, UPT, UR69, URZ, UPT ;  /* 0x000000ff4500728c */ /* 0x000fe2000bf05270 */
[----:B------:R-:W-:Y:S10]  /*34d0*/  @P2 BRA `(.L_x_58) ;  /* 0x00000000000c2947 */ /* 0x000ff40003800000 */
[----:B-1----:R-:W-:Y:S04]  /*34e0*/  SHF.L.U32 R2, R8, 0x1f, RZ ;  /* 0x0000001f08027819 */ /* 0x002fe800000006ff */
[----:B------:R-:W1:Y:S02]  /*34f0*/  SYNCS.PHASECHK.TRANS64.TRYWAIT P0, [UR5], R2 ;  /* 0x00000002ff0075a7 */ /* 0x000e640008001105 */
[----:B-1----:R-:W-:Y:S05]  /*3500*/  @!P0 BRA `(.L_x_59) ;  /* 0x00000050004c8947 */ /* 0x002fea0003800000 */
.L_x_58:
[----:B------:R-:W-:Y:S01]  /*3510*/  UISETP.NE.AND UP1, UPT, UR68, 0x1, UPT ;  /* 0x000000014400788c */ /* 0x000fe2000bf25270 */
[----:B------:R-:W-:Y:S01]  /*3520*/  PLOP3.LUT P2, PT, PT, PT, PT, 0x80, 0x8 ;  /* 0x000000000008781c */ /* 0x000fe20003f4f070 */
[----:B------:R-:W-:Y:S01]  /*3530*/  UIADD3 UR9, UPT, UPT, UR7, 0x1, URZ ;  /* 0x0000000107097890 */ /* 0x000fe2000fffe0ff */
[----:B------:R-:W-:Y:S01]  /*3540*/  MOV.SPILL R3, UR75 ;  /* 0x0000004b00037c02 */ /* 0x000fe20009000f00 */
[----:B------:R-:W-:Y:S01]  /*3550*/  UIADD3 UR70, UPT, UPT, UR5, 0x10, URZ ;  /* 0x0000001005467890 */ /* 0x000fe2000fffe0ff */
[----:B-1----:R-:W-:Y:S01]  /*3560*/  MOV.SPILL R2, UR74 ;  /* 0x0000004a00027c02 */ /* 0x002fe20009000f00 */
[----:B------:R-:W-:Y:S01]  /*3570*/  UISETP.NE.AND UP2, UPT, UR9, 0x2, UPT ;  /* 0x000000020900788c */ /* 0x000fe2000bf45270 */
[----:B------:R-:W-:Y:S01]  /*3580*/  PLOP3.LUT P0, PT, PT, PT, UP1, 0x80, 0x8 ;  /* 0x000000000008781c */ /* 0x000fe20003f0f018 */
[----:B------:R-:W-:Y:S02]  /*3590*/  ULEA UR6, UR7, UR73, 0xc ;  /* 0x0000004907067291 */ /* 0x000fe4000f8e60ff */
[----:B------:R-:W-:Y:S02]  /*35a0*/  USEL UR5, URZ, 0x1, UP2 ;  /* 0x00000001ff057887 */ /* 0x000fe40009000000 */
[----:B------:R-:W-:Y:S02]  /*35b0*/  USEL UR9, UR9, URZ, UP2 ;  /* 0x000000ff09097287 */ /* 0x000fe40009000000 */
[----:B------:R-:W-:Y:S02]  /*35c0*/  ULEA UR4, UR7, UR72, 0xb ;  /* 0x0000004807047291 */ /* 0x000fe4000f8e58ff */
[----:B------:R-:W-:Y:S01]  /*35d0*/  @UP1 ULEA UR7, UR9, UR71, 0x3 ;  /* 0x0000004709071291 */ /* 0x000fe2000f8e18ff */
[----:B------:R-:W-:Y:S01]  /*35e0*/  LOP3.LUT R8, R8, UR5, RZ, 0x3c, !PT ;  /* 0x0000000508087c12 */ /* 0x000fe2000f8e3cff */
[----:B------:R-:W-:Y:S02]  /*35f0*/  UIADD3 UR20, UPT, UPT, UR6, 0x2, URZ ;  /* 0x0000000206147890 */ /* 0x000fe4000fffe0ff */
[----:B------:R-:W-:Y:S01]  /*3600*/  UIADD3 UR18, UPT, UPT, UR4, 0x2, URZ ;  /* 0x0000000204127890 */ /* 0x000fe2000fffe0ff */
[----:B------:R-:W-:Y:S01]  /*3610*/  @P0 SHF.L.U32 R0, R8, 0x1f, RZ ;  /* 0x0000001f08000819 */ /* 0x000fe200000006ff */
[----:B------:R-:W-:Y:S02]  /*3620*/  UIADD3 UR14, UPT, UPT, UR6, 0x4, URZ ;  /* 0x00000004060e7890 */ /* 0x000fe4000fffe0ff */
[----:B------:R-:W-:Y:S01]  /*3630*/  UIADD3 UR12, UPT, UPT, UR4, 0x4, URZ ;  /* 0x00000004040c7890 */ /* 0x000fe2000fffe0ff */
[----:B------:R2:W3:Y:S01]  /*3640*/  @P0 SYNCS.PHASECHK.TRANS64.TRYWAIT P2, [UR7], R0 ;  /* 0x00000000ff0005a7 */ /* 0x0004e20008041107 */
[----:B------:R-:W-:Y:S02]  /*3650*/  UIADD3 UR66, UPT, UPT, UR6, 0x6, URZ ;  /* 0x0000000606427890 */ /* 0x000fe4000fffe0ff */
        /* <DEDUP_REMOVED lines=24> */
[----:B------:R-:W-:Y:S01]  /*37e0*/  UIADD3 UR68, UPT, UPT, UR68, -0x1, URZ ;  /* 0xffffffff44447890 */ /* 0x000fe2000fffe0ff */
[----:B------:R-:W-:Y:S01]  /*37f0*/  UMOV UR7, 0x40004040 ;  /* 0x4000404000077882 */ /* 0x000fe20000000000 */
[----:B------:R-:W-:Y:S01]  /*3800*/  UMOV UR74, 0x0 ;  /* 0x00000000004a7882 */ /* 0x000fe20000000000 */
[----:B------:R-:W-:Y:S01]  /*3810*/  UMOV UR75, 0x4200910 ;  /* 0x04200910004b7882 */ /* 0x000fe20000000000 */
[----:B------:R-:W-:Y:S01]  /*3820*/  UMOV UR5, 0x40004040 ;  /* 0x4000404000057882 */ /* 0x000fe20000000000 */
[----:B------:R-:W-:Y:S01]  /*3830*/  UMOV UR21, 0x40004040 ;  /* 0x4000404000157882 */ /* 0x000fe20000000000 */
[----:B------:R1:W-:Y:S01]  /*3840*/  UTCHMMA gdesc[UR4], gdesc[UR6], tmem[UR8], tmem[UR74], idesc[UR75], UP4 ;  /* 0x00ff4a06040075ea */ /* 0x0003e2000a000008 */
[----:B------:R-:W-:Y:S01]  /*3850*/  UPLOP3.LUT UP4, UPT, UPT, UPT, UPT, 0x80, 0x8 ;  /* 0x000000000008789c */ /* 0x000fe20003f8f070 */
[----:B------:R-:W-:Y:S01]  /*3860*/  UMOV UR19, 0x40004040 ;  /* 0x4000404000137882 */ /* 0x000fe20000000000 */
[----:B------:R-:W-:Y:S01]  /*3870*/  UMOV UR15, 0x40004040 ;  /* 0x40004040000f7882 */ /* 0x000fe20000000000 */
[----:B------:R4:W-:Y:S01]  /*3880*/  UTCHMMA gdesc[UR18], gdesc[UR20], tmem[UR8], tmem[UR74], idesc[UR75], UPT ;  /* 0x00ff4a14120075ea */ /* 0x0009e2000b800008 */
[----:B------:R-:W-:Y:S01]  /*3890*/  UMOV UR13, 0x40004040 ;  /* 0x40004040000d7882 */ /* 0x000fe20000000000 */
        /* <DEDUP_REMOVED lines=18> */
[----:B-1----:R-:W-:Y:S01]  /*39c0*/  UIADD3 UR4, UPT, UPT, UR4, 0x606, URZ ;  /* 0x0000060604047890 */ /* 0x002fe2000fffe0ff */
[----:B------:R-:W-:Y:S01]  /*39d0*/  UMOV UR6, 0x0 ;  /* 0x0000000000067882 */ /* 0x000fe20000000000 */
[----:B------:R-:W-:Y:S01]  /*39e0*/  UMOV UR7, 0x4200910 ;  /* 0x0420091000077882 */ /* 0x000fe20000000000 */
[----:B------:R-:W-:Y:S01]  /*39f0*/  UMOV UR31, 0x40004040 ;  /* 0x40004040001f7882 */ /* 0x000fe20000000000 */
[----:B----4-:R-:W-:Y:S01]  /*3a00*/  UMOV UR20, 0x0 ;  /* 0x0000000000147882 */ /* 0x010fe20000000000 */
[----:B------:R-:W-:Y:S01]  /*3a10*/  UMOV UR21, 0x4200910 ;  /* 0x0420091000157882 */ /* 0x000fe20000000000 */
[----:B------:R-:W-:Y:S01]  /*3a20*/  UMOV UR18, 0x0 ;  /* 0x0000000000127882 */ /* 0x000fe20000000000 */
[----:B------:R1:W-:Y:S01]  /*3a30*/  UTCHMMA gdesc[UR12], gdesc[UR14], tmem[UR8], tmem[UR20], idesc[UR21], UPT ;  /* 0x00ff140e0c0075ea */ /* 0x0003e2000b800008 */
[----:B------:R-:W-:Y:S01]  /*3a40*/  UTCHMMA gdesc[UR64], gdesc[UR66], tmem[UR8], tmem[UR20], idesc[UR21], UPT ;  /* 0x00ff1442400075ea */ /* 0x000fe2000b800008 */
[----:B------:R-:W-:Y:S01]  /*3a50*/  UMOV UR19, 0x4200910 ;  /* 0x0420091000137882 */ /* 0x000fe20000000000 */
[----:B------:R-:W-:Y:S01]  /*3a60*/  UTCHMMA gdesc[UR60], gdesc[UR62], tmem[UR8], tmem[UR20], idesc[UR21], UPT ;  /* 0x00ff143e3c0075ea */ /* 0x000fe2000b800008 */
[----:B------:R-:W-:Y:S01]  /*3a70*/  UTCHMMA gdesc[UR56], gdesc[UR58], tmem[UR8], tmem[UR18], idesc[UR19], UPT ;  /* 0x00ff123a380075ea */ /* 0x000fe2000b800008 */
[----:B------:R-:W-:Y:S01]  /*3a80*/  UTCHMMA gdesc[UR52], gdesc[UR54], tmem[UR8], tmem[UR18], idesc[UR19], UPT ;  /* 0x00ff1236340075ea */ /* 0x000fe2000b800008 */
[----:B------:R-:W-:Y:S01]  /*3a90*/  UTCHMMA gdesc[UR48], gdesc[UR50], tmem[UR8], tmem[UR18], idesc[UR19], UPT ;  /* 0x00ff1232300075ea */ /* 0x000fe2000b800008 */
[----:B------:R-:W-:Y:S01]  /*3aa0*/  UTCHMMA gdesc[UR44], gdesc[UR46], tmem[UR8], tmem[UR6], idesc[UR7], UPT ;  /* 0x00ff062e2c0075ea */ /* 0x000fe2000b800008 */
[----:B------:R-:W-:Y:S01]  /*3ab0*/  UMOV UR29, 0x40004040 ;  /* 0x40004040001d7882 */ /* 0x000fe20000000000 */
[----:B------:R-:W-:Y:S01]  /*3ac0*/  UMOV UR27, 0x40004040 ;  /* 0x40004040001b7882 */ /* 0x000fe20000000000 */
[----:B------:R-:W-:Y:S01]  /*3ad0*/  UMOV UR25, 0x40004040 ;  /* 0x4000404000197882 */ /* 0x000fe20000000000 */
[----:B------:R-:W-:Y:S01]  /*3ae0*/  UMOV UR23, 0x40004040 ;  /* 0x4000404000177882 */ /* 0x000fe20000000000 */
[----:B------:R-:W-:Y:S01]  /*3af0*/  UMOV UR17, 0x40004040 ;  /* 0x4000404000117882 */ /* 0x000fe20000000000 */
[----:B------:R-:W-:Y:S01]  /*3b00*/  UMOV UR11, 0x40004040 ;  /* 0x40004040000b7882 */ /* 0x000fe20000000000 */
[----:B------:R-:W-:Y:S02]  /*3b10*/  R2UR.FILL UR75, R3 ;  /* 0x00000000034b72ca */ /* 0x000fe400004e0000 */
[----:B------:R-:W-:Y:S01]  /*3b20*/  R2UR.FILL UR74, R2 ;  /* 0x00000000024a72ca */ /* 0x000fe200004e0000 */
[----:B-1----:R-:W-:Y:S01]  /*3b30*/  UMOV UR12, 0x0 ;  /* 0x00000000000c7882 */ /* 0x002fe20000000000 */
[----:B------:R-:W-:Y:S01]  /*3b40*/  UMOV UR13, 0x4200910 ;  /* 0x04200910000d7882 */ /* 0x000fe20000000000 */
[----:B------:R-:W-:Y:S01]  /*3b50*/  UMOV UR14, 0x0 ;  /* 0x00000000000e7882 */ /* 0x000fe20000000000 */
[----:B------:R-:W-:Y:S01]  /*3b60*/  UTCHMMA gdesc[UR40], gdesc[UR42], tmem[UR8], tmem[UR12], idesc[UR13], UPT ;  /* 0x00ff0c2a280075ea */ /* 0x000fe2000b800008 */
[----:B------:R-:W-:Y:S01]  /*3b70*/  UTCHMMA gdesc[UR36], gdesc[UR38], tmem[UR8], tmem[UR6], idesc[UR7], UPT ;  /* 0x00ff0626240075ea */ /* 0x000fe2000b800008 */
[----:B------:R-:W-:Y:S01]  /*3b80*/  UMOV UR15, 0x4200910 ;  /* 0x04200910000f7882 */ /* 0x000fe20000000000 */
[----:B------:R-:W-:Y:S01]  /*3b90*/  UTCHMMA gdesc[UR32], gdesc[UR34], tmem[UR8], tmem[UR18], idesc[UR19], UPT ;  /* 0x00ff1222200075ea */ /* 0x000fe2000b800008 */
[----:B------:R-:W-:Y:S01]  /*3ba0*/  UTCHMMA gdesc[UR28], gdesc[UR30], tmem[UR8], tmem[UR14], idesc[UR15], UPT ;  /* 0x00ff0e1e1c0075ea */ /* 0x000fe2000b800008 */
[----:B------:R-:W-:Y:S01]  /*3bb0*/  UTCHMMA gdesc[UR24], gdesc[UR26], tmem[UR8], tmem[UR12], idesc[UR13], UPT ;  /* 0x00ff0c1a180075ea */ /* 0x000fe2000b800008 */
[----:B------:R1:W-:Y:S01]  /*3bc0*/  UTCHMMA gdesc[UR16], gdesc[UR22], tmem[UR8], tmem[UR6], idesc[UR7], UPT ;  /* 0x00ff0616100075ea */ /* 0x0003e2000b800008 */
[----:B------:R2:W-:Y:S01]  /*3bd0*/  UTCHMMA gdesc[UR4], gdesc[UR10], tmem[UR8], tmem[UR76], idesc[UR77], UPT ;  /* 0x00ff4c0a040075ea */ /* 0x0005e2000b800008 */
[----:B------:R2:W-:Y:S01]  /*3be0*/  UTCBAR [UR70], URZ ;  /* 0x000000ff460073e9 */ /* 0x0005e200080000ff */
[----:B-1----:R-:W-:Y:S01]  /*3bf0*/  UMOV UR7, UR9 ;  /* 0x0000000900077c82 */ /* 0x002fe20008000000 */
[----:B---3--:R-:W-:Y:S05]  /*3c00*/  BRA.U UP0, `(.L_x_60) ;  /* 0xfffffff900247547 */ /* 0x008fea000b83ffff */
.L_x_57:
[----:B--2---:R-:W-:Y:S01]  /*3c10*/  UIADD3 UR4, UPT, UPT, UR74, 0x1, URZ ;  /* 0x000000014a047890 */ /* 0x004fe2000fffe0ff */
[C---:B------:R-:W-:Y:S01]  /*3c20*/  ISETP.NE.AND P0, PT, R10.reuse, 0x2, PT ;  /* 0x000000020a00780c */ /* 0x040fe20003f05270 */
[----:B------:R-:W-:Y:S02]  /*3c30*/  UIADD3 UR5, UPT, UPT, UR75, 0x90, URZ ;  /* 0x000000904b057890 */ /* 0x000fe4000fffe0ff */
[----:B------:R-:W-:Y:S01]  /*3c40*/  UISETP.NE.AND UP0, UPT, UR4, 0x4, UPT ;  /* 0x000000040400788c */ /* 0x000fe2000bf05270 */
[----:B-1----:R-:W-:Y:S02]  /*3c50*/  SEL R0, RZ, 0x1, P0 ;  /* 0x00000001ff007807 */ /* 0x002fe40000000000 */
[----:B------:R-:W-:Y:S01]  /*3c60*/  SEL R10, R10, RZ, P0 ;  /* 0x000000ff0a0a7207 */ /* 0x000fe20000000000 */
[----:B------:R-:W-:Y:S01]  /*3c70*/  USEL UR6, URZ, 0x1, UP0 ;  /* 0x00000001ff067887 */ /* 0x000fe20008000000 */
[----:B------:R-:W-:Y:S01]  /*3c80*/  LOP3.LUT R9, R9, R0, RZ, 0x3c, !PT ;  /* 0x0000000009097212 */ /* 0x000fe200078e3cff */
[----:B------:R-:W-:Y:S01]  /*3c90*/  USEL UR74, UR4, URZ, UP0 ;  /* 0x000000ff044a7287 */ /* 0x000fe20008000000 */
[----:B------:R1:W-:Y:S03]  /*3ca0*/  UTCBAR [UR5], URZ ;  /* 0x000000ff050073e9 */ /* 0x0003e600080000ff */
[----:B------:R-:W-:Y:S01]  /*3cb0*/  LOP3.LUT R11, R11, UR6, RZ, 0x3c, !PT ;  /* 0x000000060b0b7c12 */ /* 0x000fe2000f8e3cff */
[----:B------:R-:W-:Y:S07]  /*3cc0*/  @P1 BRA `(.L_x_61) ;  /* 0xfffffff400581947 */ /* 0x000fee000383ffff */
[----:B------:R-:W2:Y:S01]  /*3cd0*/  S2UR UR8, SR_CgaCtaId ;  /* 0x00000000000879c3 */ /* 0x000ea20000008800 */
[----:B------:R-:W-:Y:S01]  /*3ce0*/  ELECT P0, URZ, PT ;  /* 0x0000000000ff782f */ /* 0x000fe20003800000 */
[----:B------:R-:W-:Y:S01]  /*3cf0*/  IMAD.MOV.U32 R0, RZ, RZ, 0x1 ;  /* 0x00000001ff007424 */ /* 0x000fe200078e00ff */
[----:B------:R-:W-:Y:S01]  /*3d00*/  UIADD3 UR71, UPT, UPT, UR71, 0xb0, URZ ;  /* 0x000000b047477890 */ /* 0x000fe2000fffe0ff */
[----:B------:R-:W-:Y:S01]  /*3d10*/  SHF.L.U32 R2, R11, 0x1f, RZ ;  /* 0x0000001f0b027819 */ /* 0x000fe200000006ff */
[----:B------:R-:W-:-:S03]  /*3d20*/  UMOV UR4, 0x40 ;  /* 0x0000004000047882 */ /* 0x000fc60000000000 */
[----:B------:R-:W-:Y:S01]  /*3d30*/  UVIRTCOUNT.DEALLOC.SMPOOL 0x80 ;  /* 0x000000800000784c */ /* 0x000fe20000000000 */
[----:B--2---:R-:W-:Y:S02]  /*3d40*/  ULEA UR8, UR8, UR4, 0x18 ;  /* 0x0000000408087291 */ /* 0x004fe4000f8ec0ff */
[----:B------:R-:W-:-:S07]  /*3d50*/  ULEA UR4, UR74, UR71, 0x3 ;  /* 0x000000474a047291 */ /* 0x000fce000f8e18ff */
[----:B------:R2:W-:Y:S02]  /*3d60*/  @P0 STS.U8 [UR8+0x1c], R0 ;  /* 0x00001c00ff000988 */ /* 0x0005e40008000008 */
[----:B------:R-:W3:Y:S02]  /*3d70*/  SYNCS.PHASECHK.TRANS64.TRYWAIT P0, [UR4], R2 ;  /* 0x00000002ff0075a7 */ /* 0x000ee40008001104 */
[----:B--23--:R-:W-:Y:S05]  /*3d80*/  @!P0 BRA `(.L_x_62) ;  /* 0x0000004800448947 */ /* 0x00cfea0003800000 */
.L_x_149:
[----:B------:R-:W-:-:S04]  /*3d90*/  UIADD3 UR4, UPT, UPT, UR74, 0x1, URZ ;  /* 0x000000014a047890 */ /* 0x000fc8000fffe0ff */
[----:B------:R-:W-:-:S04]  /*3da0*/  UISETP.NE.AND UP0, UPT, UR4, 0x4, UPT ;  /* 0x000000040400788c */ /* 0x000fc8000bf05270 */
[----:B------:R-:W-:Y:S02]  /*3db0*/  USEL UR6, URZ, 0x1, UP0 ;  /* 0x00000001ff067887 */ /* 0x000fe40008000000 */
[----:B------:R-:W-:-:S04]  /*3dc0*/  USEL UR4, UR4, URZ, UP0 ;  /* 0x000000ff04047287 */ /* 0x000fc80008000000 */
[----:B-1----:R-:W-:Y:S01]  /*3dd0*/  ULEA UR5, UR4, UR71, 0x3 ;  /* 0x0000004704057291 */ /* 0x002fe2000f8e18ff */
[----:B--2---:R-:W-:-:S04]  /*3de0*/  LOP3.LUT R2, R11, UR6, RZ, 0x3c, !PT ;  /* 0x000000060b027c12 */ /* 0x004fc8000f8e3cff */
[----:B------:R-:W-:-:S04]  /*3df0*/  SHF.L.U32 R3, R2, 0x1f, RZ ;  /* 0x0000001f02037819 */ /* 0x000fc800000006ff */
[----:B------:R-:W1:Y:S02]  /*3e00*/  SYNCS.PHASECHK.TRANS64.TRYWAIT P0, [UR5], R3 ;  /* 0x00000003ff0075a7 */ /* 0x000e640008001105 */
[----:B-1----:R-:W-:Y:S05]  /*3e10*/  @!P0 BRA `(.L_x_63) ;  /* 0x0000004800388947 */ /* 0x002fea0003800000 */
.L_x_151:
[----:B------:R-:W-:-:S04]  /*3e20*/  UIADD3 UR4, UPT, UPT, UR4, 0x1, URZ ;  /* 0x0000000104047890 */ /* 0x000fc8000fffe0ff */
[----:B------:R-:W-:-:S04]  /*3e30*/  UISETP.NE.AND UP0, UPT, UR4, 0x4, UPT ;  /* 0x000000040400788c */ /* 0x000fc8000bf05270 */
[----:B------:R-:W-:Y:S02]  /*3e40*/  USEL UR6, URZ, 0x1, UP0 ;  /* 0x00000001ff067887 */ /* 0x000fe40008000000 */
[----:B------:R-:W-:-:S04]  /*3e50*/  USEL UR4, UR4, URZ, UP0 ;  /* 0x000000ff04047287 */ /* 0x000fc80008000000 */
[----:B------:R-:W-:Y:S01]  /*3e60*/  ULEA UR5, UR4, UR71, 0x3 ;  /* 0x0000004704057291 */ /* 0x000fe2000f8e18ff */
[----:B------:R-:W-:-:S04]  /*3e70*/  LOP3.LUT R2, R2, UR6, RZ, 0x3c, !PT ;  /* 0x0000000602027c12 */ /* 0x000fc8000f8e3cff */
[----:B-1----:R-:W-:-:S04]  /*3e80*/  SHF.L.U32 R3, R2, 0x1f, RZ ;  /* 0x0000001f02037819 */ /* 0x002fc800000006ff */
[----:B------:R-:W1:Y:S02]  /*3e90*/  SYNCS.PHASECHK.TRANS64.TRYWAIT P0, [UR5], R3 ;  /* 0x00000003ff0075a7 */ /* 0x000e640008001105 */
[----:B-1----:R-:W-:Y:S05]  /*3ea0*/  @!P0 BRA `(.L_x_64) ;  /* 0x00000048002c8947 */ /* 0x002fea0003800000 */
.L_x_153:
[----:B------:R-:W-:-:S04]  /*3eb0*/  UIADD3 UR4, UPT, UPT, UR4, 0x1, URZ ;  /* 0x0000000104047890 */ /* 0x000fc8000fffe0ff */
[----:B------:R-:W-:-:S04]  /*3ec0*/  UISETP.NE.AND UP0, UPT, UR4, 0x4, UPT ;  /* 0x000000040400788c */ /* 0x000fc8000bf05270 */
[----:B------:R-:W-:Y:S02]  /*3ed0*/  USEL UR5, URZ, 0x1, UP0 ;  /* 0x00000001ff057887 */ /* 0x000fe40008000000 */
[----:B------:R-:W-:-:S04]  /*3ee0*/  USEL UR4, UR4, URZ, UP0 ;  /* 0x000000ff04047287 */ /* 0x000fc80008000000 */
[----:B------:R-:W-:Y:S01]  /*3ef0*/  ULEA UR4, UR4, UR71, 0x3 ;  /* 0x0000004704047291 */ /* 0x000fe2000f8e18ff */
[----:B------:R-:W-:-:S04]  /*3f00*/  LOP3.LUT R2, R2, UR5, RZ, 0x3c, !PT ;  /* 0x0000000502027c12 */ /* 0x000fc8000f8e3cff */
[----:B------:R-:W-:-:S04]  /*3f10*/  SHF.L.U32 R2, R2, 0x1f, RZ ;  /* 0x0000001f02027819 */ /* 0x000fc800000006ff */
[----:B------:R-:W2:Y:S02]  /*3f20*/  SYNCS.PHASECHK.TRANS64.TRYWAIT P0, [UR4], R2 ;  /* 0x00000002ff0075a7 */ /* 0x000ea40008001104 */
[----:B--2---:R-:W-:Y:S05]  /*3f30*/  @!P0 BRA `(.L_x_65) ;  /* 0x0000004800208947 */ /* 0x004fea0003800000 */
.L_x_155:
[----:B------:R-:W-:Y:S01]  /*3f40*/  NOP ;  /* 0x0000000000007918 */ /* 0x000fe20000000000 */
[----:B-1----:R-:W1:Y:S01]  /*3f50*/  LDS R0, [UR8+0x14] ;  /* 0x00001408ff007984 */ /* 0x002e620008000800 */
[----:B------:R-:W-:Y:S01]  /*3f60*/  R2UR UR4, R14 ;  /* 0x000000000e0472ca */ /* 0x000fe200000e0000 */
[----:B------:R-:W-:Y:S01]  /*3f70*/  UMOV UR5, 0xffff ;  /* 0x0000ffff00057882 */ /* 0x000fe20000000000 */
[----:B------:R-:W-:-:S11]  /*3f80*/  UMOV UR6, 0x1 ;  /* 0x0000000100067882 */ /* 0x000fd60000000000 */
[----:B------:R-:W-:-:S04]  /*3f90*/  ULOP3.LUT UR4, UR4, 0xffff, URZ, 0xc0, !UPT ;  /* 0x0000ffff04047892 */ /* 0x000fc8000f8ec0ff */
[----:B------:R-:W-:-:S04]  /*3fa0*/  USHF.R.U32.HI UR4, URZ, 0x5, UR4 ;  /* 0x00000005ff047899 */ /* 0x000fc80008011604 */
[----:B------:R-:W-:Y:S02]  /*3fb0*/  USHF.L.U32 UR5, UR5, UR4, URZ ;  /* 0x0000000405057299 */ /* 0x000fe400080006ff */
[----:B------:R-:W-:-:S04]  /*3fc0*/  USHF.L.U32 UR4, UR6, UR4, URZ ;  /* 0x0000000406047299 */ /* 0x000fc800080006ff */
[----:B-1----:R-:W-:-:S04]  /*3fd0*/  LOP3.LUT R0, R0, UR5, RZ, 0xc0, !PT ;  /* 0x0000000500007c12 */ /* 0x002fc8000f8ec0ff */
[----:B------:R-:W-:-:S13]  /*3fe0*/  ISETP.NE.AND P0, PT, R0, UR5, PT ;  /* 0x0000000500007c0c */ /* 0x000fda000bf05270 */
[----:B------:R-:W-:Y:S05]  /*3ff0*/  @P0 BRA `(.L_x_66) ;  /* 0x0000000000580947 */ /* 0x000fea0003800000 */
[----:B------:R-:W1:Y:S02]  /*4000*/  LDS R0, [UR8+0x18] ;  /* 0x00001808ff007984 */ /* 0x000e640008000800 */
[----:B-1----:R-:W-:-:S04]  /*4010*/  LOP3.LUT R0, R0, UR4, RZ, 0xc0, !PT ;  /* 0x0000000400007c12 */ /* 0x002fc8000f8ec0ff */
[----:B------:R-:W-:-:S13]  /*4020*/  ISETP.NE.AND P0, PT, R0, UR4, PT ;  /* 0x0000000400007c0c */ /* 0x000fda000bf05270 */
[----:B------:R-:W-:Y:S05]  /*4030*/  @P0 BRA `(.L_x_67) ;  /* 0x00000000003c0947 */ /* 0x000fea0003800000 */
[----:B------:R-:W1:Y:S01]  /*4040*/  S2R R2, SR_LANEID ;  /* 0x0000000000027919 */ /* 0x000e620000000000 */
[----:B------:R-:W-:-:S06]  /*4050*/  ULOP3.LUT UR5, URZ, UR5, URZ, 0x33, !UPT ;  /* 0x00000005ff057292 */ /* 0x000fcc000f8e33ff */
[----:B------:R-:W-:-:S04]  /*4060*/  IMAD.U32 R0, RZ, RZ, UR5 ;  /* 0x00000005ff007e24 */ /* 0x000fc8000f8e00ff */
[----:B------:R2:W3:Y:S02]  /*4070*/  REDUX UR7, R0 ;  /* 0x00000000000773c4 */ /* 0x0004e40000000000 */
[----:B------:R4:W-:Y:S01]  /*4080*/  UTCATOMSWS.AND URZ, UR5 ;  /* 0x0000000500ff79e3 */ /* 0x0009e20008000000 */
[----:B--2---:R-:W-:Y:S01]  /*4090*/  LOP3.LUT R0, RZ, UR4, RZ, 0x33, !PT ;  /* 0x00000004ff007c12 */ /* 0x004fe2000f8e33ff */
[----:B------:R-:W-:Y:S02]  /*40a0*/  VOTEU.ANY UR4, UPT, PT ;  /* 0x0000000000047886 */ /* 0x000fe400038e0100 */
[----:B------:R-:W-:Y:S02]  /*40b0*/  UFLO.U32 UR4, UR4 ;  /* 0x00000004000472bd */ /* 0x000fe400080e0000 */
[----:B------:R-:W2:Y:S04]  /*40c0*/  REDUX UR6, R0 ;  /* 0x00000000000673c4 */ /* 0x000ea80000000000 */
[----:B-1----:R-:W-:-:S02]  /*40d0*/  ISETP.EQ.U32.AND P0, PT, R2, UR4, PT ;  /* 0x0000000402007c0c */ /* 0x002fc4000bf02070 */
[----:B---3--:R-:W-:-:S11]  /*40e0*/  MOV R2, UR7 ;  /* 0x0000000700027c02 */ /* 0x008fd60008000f00 */
[----:B------:R4:W-:Y:S01]  /*40f0*/  @P0 ATOMS.AND RZ, [UR8+0x14], R2 ;  /* 0x00001402ffff098c */ /* 0x0009e2000a800008 */
[----:B--2---:R-:W-:-:S05]  /*4100*/  IMAD.U32 R0, RZ, RZ, UR6 ;  /* 0x00000006ff007e24 */ /* 0x004fca000f8e00ff */
[----:B------:R4:W-:Y:S01]  /*4110*/  @P0 ATOMS.AND RZ, [UR8+0x18], R0 ;  /* 0x00001800ffff098c */ /* 0x0009e2000a800008 */
[----:B------:R-:W-:Y:S05]  /*4120*/  BRA `(.L_x_68) ;  /* 0x0000000000147947 */ /* 0x000fea0003800000 */
.L_x_67:
[----:B------:R-:W-:Y:S02]  /*4130*/  MOV R2, 0x4150 ;  /* 0x0000415000027802 */ /* 0x000fe40000000f00 */
[----:B-----5:R-:W-:Y:S05]  /*4140*/  CALL.REL.NOINC `($__internal_0_$__cuda_sm10x_tcgen05_guardrail_trap_col_being_dealloced_not_returned_by_alloc) ;  /* 0x0000004c00047944 */ /* 0x020fea0003c00000 */
[----:B------:R-:W-:Y:S05]  /*4150*/  BRA `(.L_x_68) ;  /* 0x0000000000087947 */ /* 0x000fea0003800000 */
.L_x_66:
[----:B------:R-:W-:Y:S02]  /*4160*/  MOV R2, 0x4180 ;  /* 0x0000418000027802 */ /* 0x000fe40000000f00 */
[----:B-----5:R-:W-:Y:S05]  /*4170*/  CALL.REL.NOINC `($__internal_2_$__cuda_sm10x_tcgen05_guardrail_trap_unallocated_columns_being_dealloced) ;  /* 0x0000004c00107944 */ /* 0x020fea0003c00000 */
.L_x_68:
[----:B------:R-:W-:Y:S01]  /*4180*/  NOP ;  /* 0x0000000000007918 */ /* 0x000fe20000000000 */
[----:B----4-:R-:W-:Y:S05]  /*4190*/  EXIT ;  /* 0x000000000000794d */ /* 0x010fea0003800000 */
.L_x_50:
[----:B------:R-:W-:-:S09]  /*41a0*/  UISETP.NE.OR UP2, UPT, UR10, 0x3, !UP2 ;  /* 0x000000030a00788c */ /* 0x000fd2000d745670 */
[----:B------:R-:W-:Y:S05]  /*41b0*/  BRA.U UP2, `(.L_x_69) ;  /* 0x0000001102087547 */ /* 0x000fea000b800000 */
[----:B------:R-:W1:Y:S01]  /*41c0*/  LDCU.64 UR4, c[0x0][0x888] ;  /* 0x00011100ff0477ac */ /* 0x000e620008000a00 */
[----:B------:R-:W2:Y:S01]  /*41d0*/  LDC R0, c[0x0][0xb30] ;  /* 0x0002cc00ff007b82 */ /* 0x000ea20000000800 */
[----:B------:R-:W-:Y:S01]  /*41e0*/  IMAD.MOV.U32 R30, RZ, RZ, 0x1 ;  /* 0x00000001ff1e7424 */ /* 0x000fe200078e00ff */
[----:B------:R-:W-:Y:S01]  /*41f0*/  CS2R R28, SRZ ;  /* 0x00000000001c7805 */ /* 0x000fe2000001ff00 */
[----:B------:R-:W4:Y:S01]  /*4200*/  LDCU.64 UR14, c[0x0][0x890] ;  /* 0x00011200ff0e77ac */ /* 0x000f220008000a00 */
[----:B------:R-:W-:Y:S01]  /*4210*/  IMAD.MOV.U32 R25, RZ, RZ, 0x2000 ;  /* 0x00002000ff197424 */ /* 0x000fe200078e00ff */
[----:B------:R-:W-:-:S03]  /*4220*/  UPLOP3.LUT UP1, UPT, UPT, UPT, UPT, 0x40, 0x4 ;  /* 0x000000000004789c */ /* 0x000fc60003f2e870 */
[----:B------:R-:W3:Y:S08]  /*4230*/  LDC R24, c[0x0][0x370] ;  /* 0x0000dc00ff187b82 */ /* 0x000ef00000000800 */
[----:B------:R-:W3:Y:S01]  /*4240*/  LDC R3, c[0x0][0xb0c] ;  /* 0x0002c300ff037b82 */ /* 0x000ee20000000800 */
[----:B-1----:R-:W-:-:S03]  /*4250*/  UISETP.NE.U32.AND UP2, UPT, UR4, URZ, UPT ;  /* 0x000000ff0400728c */ /* 0x002fc6000bf45070 */
[----:B------:R-:W-:Y:S01]  /*4260*/  UMOV UR4, 0x400 ;  /* 0x0000040000047882 */ /* 0x000fe20000000000 */
[----:B----4-:R-:W-:Y:S02]  /*4270*/  UISETP.NE.U32.AND UP3, UPT, UR14, URZ, UPT ;  /* 0x000000ff0e00728c */ /* 0x010fe4000bf65070 */
[----:B------:R-:W-:Y:S01]  /*4280*/  ULEA UR4, UR45, UR4, 0x18 ;  /* 0x000000042d047291 */ /* 0x000fe2000f8ec0ff */
[----:B------:R-:W1:Y:S01]  /*4290*/  LDC R18, c[0x0][0xb20] ;  /* 0x0002c800ff127b82 */ /* 0x000e620000000800 */
[----:B--2---:R-:W-:Y:S01]  /*42a0*/  ISETP.NE.AND P1, PT, R0, 0x1, PT ;  /* 0x000000010000780c */ /* 0x004fe20003f25270 */
[----:B------:R-:W-:Y:S02]  /*42b0*/  UISETP.NE.AND.EX UP2, UPT, UR5, URZ, UPT, UP2 ;  /* 0x000000ff0500728c */ /* 0x000fe4000bf45320 */
[----:B------:R-:W-:Y:S02]  /*42c0*/  UIADD3 UR13, UPT, UPT, UR4, 0x38, URZ ;  /* 0x00000038040d7890 */ /* 0x000fe4000fffe0ff */
[----:B------:R-:W-:-:S02]  /*42d0*/  UIADD3 UR33, UPT, UPT, UR4, 0x20, URZ ;  /* 0x0000002004217890 */ /* 0x000fc4000fffe0ff */
[----:B-----5:R-:W2:Y:S01]  /*42e0*/  LDC.64 R32, c[0x0][0x348] ;  /* 0x0000d200ff207b82 */ /* 0x020ea20000000a00 */
[----:B------:R-:W-:Y:S02]  /*42f0*/  UIADD3 UR25, UPT, UPT, UR4, 0x28, URZ ;  /* 0x0000002804197890 */ /* 0x000fe4000fffe0ff */
[----:B------:R-:W-:Y:S02]  /*4300*/  UIADD3 UR17, UPT, UPT, UR4, 0x30, URZ ;  /* 0x0000003004117890 */ /* 0x000fe4000fffe0ff */
[----:B------:R-:W-:Y:S02]  /*4310*/  UPRMT UR13, UR45, 0x654, UR13 ;  /* 0x000006542d0d7896 */ /* 0x000fe4000800000d */
[----:B------:R-:W-:Y:S01]  /*4320*/  UISETP.NE.AND.EX UP3, UPT, UR15, URZ, UPT, UP3 ;  /* 0x000000ff0f00728c */ /* 0x000fe2000bf65330 */
[----:B------:R-:W4:Y:S08]  /*4330*/  LDC.64 R16, c[0x0][0xb10] ;  /* 0x0002c400ff107b82 */ /* 0x000f300000000a00 */
[----:B------:R-:W1:Y:S08]  /*4340*/  LDC.64 R6, c[0x0][0xb18] ;  /* 0x0002c600ff067b82 */ /* 0x000e700000000a00 */
[----:B------:R-:W1:Y:S08]  /*4350*/  LDC.64 R4, c[0x0][0xb28] ;  /* 0x0002ca00ff047b82 */ /* 0x000e700000000a00 */
[----:B---3--:R-:W1:Y:S02]  /*4360*/  LDC R19, c[0x0][0x374] ;  /* 0x0000dd00ff137b82 */ /* 0x008e640000000800 */
.L_x_80:
[C---:B------:R-:W-:Y:S02]  /*4370*/  LEA R0, R29.reuse, UR4, 0x3 ;  /* 0x000000041d007c11 */ /* 0x040fe4000f8e18ff */
[----:B------:R-:W-:Y:S02]  /*4380*/  SHF.L.U32 R2, R28, 0x1f, RZ ;  /* 0x0000001f1c027819 */ /* 0x000fe400000006ff */
[----:B------:R-:W-:Y:S02]  /*4390*/  LEA R20, R29, UR4, 0x4 ;  /* 0x000000041d147c11 */ /* 0x000fe4000f8e20ff */
[----:B---3--:R-:W3:Y:S02]  /*43a0*/  SYNCS.PHASECHK.TRANS64.TRYWAIT P0, [R0+URZ+0x70], R2 ;  /* 0x00007002000075a7 */ /* 0x008ee400080011ff */
[----:B---3--:R-:W-:Y:S05]  /*43b0*/  @!P0 BRA `(.L_x_70) ;  /* 0x0000004400188947 */ /* 0x008fea0003800000 */
.L_x_156:
[----:B------:R-:W-:Y:S01]  /*43c0*/  ISETP.GE.AND P0, PT, R26, 0x1, PT ;  /* 0x000000011a00780c */ /* 0x000fe20003f06270 */
[----:B------:R-:W5:Y:S01]  /*43d0*/  LDS.128 R20, [R20+0x100] ;  /* 0x0001000014147984 */ /* 0x000f620000000c00 */
[----:B---3--:R-:W-:Y:S01]  /*43e0*/  VIADD R0, R0, 0x80 ;  /* 0x0000008000007836 */ /* 0x008fe20000000000 */
[----:B------:R-:W-:Y:S01]  /*43f0*/  @!PT LDS RZ, [RZ] ;  /* 0x00000000fffff984 */ /* 0x000fe20000000800 */
[----:B------:R-:W-:Y:S01]  /*4400*/  @!PT LDS RZ, [RZ] ;  /* 0x00000000fffff984 */ /* 0x000fe20000000800 */
[----:B------:R-:W-:Y:S01]  /*4410*/  @!PT LDS RZ, [RZ] ;  /* 0x00000000fffff984 */ /* 0x000fe20000000800 */
[----:B------:R-:W-:Y:S01]  /*4420*/  @!PT LDS RZ, [RZ] ;  /* 0x00000000fffff984 */ /* 0x000fe20000000800 */
[----:B------:R3:W-:Y:S06]  /*4430*/  MEMBAR.ALL.CTA ;  /* 0x0000000000007992 */ /* 0x0007ec0000008000 */
[----:B---3--:R-:W3:Y:S01]  /*4440*/  FENCE.VIEW.ASYNC.S ;  /* 0x00000000000073c6 */ /* 0x008ee20000000000 */
[----:B------:R-:W-:Y:S04]  /*4450*/  PRMT R0, RZ, 0x654, R0 ;  /* 0x00000654ff007816 */ /* 0x000fe80000000000 */
[----:B---3--:R3:W-:Y:S01]  /*4460*/  SYNCS.ARRIVE.TRANS64.RED.A1T0 RZ, [R0+URZ], RZ ;  /* 0x000000ff00ff79a7 */ /* 0x0087e200081004ff */
[----:B-----5:R-:W-:Y:S11]  /*4470*/  LOP3.LUT P3, RZ, R22, 0x1, RZ, 0xc0, !PT ;  /* 0x0000000116ff7812 */ /* 0x020ff6000786c0ff */
[----:B------:R-:W-:Y:S02]  /*4480*/  @!UPT UIADD3 URZ, UPT, UPT, URZ, URZ, URZ ;  /* 0x000000fffffff290 */ /* 0x000fe4000fffe0ff */
[----:B------:R-:W-:Y:S02]  /*4490*/  @P3 MOV R11, R20 ;  /* 0x00000014000b3202 */ /* 0x000fe40000000f00 */
[----:B------:R-:W-:Y:S01]  /*44a0*/  @P3 LOP3.LUT R10, R21, 0xffff, RZ, 0xc0, !PT ;  /* 0x0000ffff150a3812 */ /* 0x000fe200078ec0ff */
[----:B---3--:R-:W-:Y:S06]  /*44b0*/  @!P0 BRA `(.L_x_71) ;  /* 0x0000000000a48947 */ /* 0x008fec0003800000 */
[-C--:B-1----:R-:W-:Y:S01]  /*44c0*/  IMAD.HI.U32 R0, R19, R7.reuse, RZ ;  /* 0x0000000713007227 */ /* 0x082fe200078e00ff */
[----:B------:R-:W-:Y:S02]  /*44d0*/  ISETP.NE.AND P0, PT, R6, 0x1, PT ;  /* 0x000000010600780c */ /* 0x000fe40003f05270 */
[----:B------:R-:W-:Y:S01]  /*44e0*/  ISETP.NE.AND P2, PT, R26, 0x1, PT ;  /* 0x000000011a00780c */ /* 0x000fe20003f45270 */
[----:B----4-:R-:W-:Y:S01]  /*44f0*/  IMAD.HI.U32 R9, R24, R16, RZ ;  /* 0x0000001018097227 */ /* 0x010fe200078e00ff */
[----:B------:R-:W-:Y:S02]  /*4500*/  SHF.R.U32.HI R0, RZ, R18, R0 ;  /* 0x00000012ff007219 */ /* 0x000fe40000011600 */
[----:B------:R-:W-:Y:S01]  /*4510*/  ISETP.NE.AND P4, PT, R3, 0x1, PT ;  /* 0x000000010300780c */ /* 0x000fe20003f85270 */
[----:B------:R-:W-:Y:S01]  /*4520*/  IMAD.HI.U32 R13, R10, R7, RZ ;  /* 0x000000070a0d7227 */ /* 0x000fe200078e00ff */
[----:B------:R-:W-:Y:S02]  /*4530*/  SHF.R.U32.HI R9, RZ, R17, R9 ;  /* 0x00000011ff097219 */ /* 0x000fe40000011609 */
[----:B------:R-:W-:Y:S01]  /*4540*/  SEL R0, R19, R0, !P0 ;  /* 0x0000000013007207 */ /* 0x000fe20004000000 */
[----:B------:R-:W-:Y:S01]  /*4550*/  IMAD.HI.U32 R12, R11, R16, RZ ;  /* 0x000000100b0c7227 */ /* 0x000fe200078e00ff */
[----:B------:R-:W-:Y:S03]  /*4560*/  SEL R9, R24, R9, !P4 ;  /* 0x0000000918097207 */ /* 0x000fe60006000000 */
[-C--:B------:R-:W-:Y:S01]  /*4570*/  IMAD.HI.U32 R8, R0, R4.reuse, RZ ;  /* 0x0000000400087227 */ /* 0x080fe200078e00ff */
[----:B------:R-:W-:Y:S03]  /*4580*/  SHF.R.U32.HI R12, RZ, R17, R12 ;  /* 0x00000011ff0c7219 */ /* 0x000fe6000001160c */
[----:B------:R-:W-:Y:S01]  /*4590*/  IMAD.HI.U32 R2, R9, R4, RZ ;  /* 0x0000000409027227 */ /* 0x000fe200078e00ff */
[-C--:B------:R-:W-:Y:S02]  /*45a0*/  @P2 SHF.R.U32.HI R0, RZ, R5.reuse, R8 ;  /* 0x00000005ff002219 */ /* 0x080fe40000011608 */
[----:B------:R-:W-:Y:S02]  /*45b0*/  SHF.R.U32.HI R8, RZ, R18, R13 ;  /* 0x00000012ff087219 */ /* 0x000fe4000001160d */
[----:B------:R-:W-:Y:S01]  /*45c0*/  @P2 SHF.R.U32.HI R9, RZ, R5, R2 ;  /* 0x00000005ff092219 */ /* 0x000fe20000011602 */
[----:B------:R-:W-:Y:S01]  /*45d0*/  IMAD R0, R26, R0, RZ ;  /* 0x000000001a007224 */ /* 0x000fe200078e02ff */
[----:B------:R-:W-:Y:S02]  /*45e0*/  SEL R8, R10, R8, !P0 ;  /* 0x000000080a087207 */ /* 0x000fe40004000000 */
[----:B------:R-:W-:Y:S01]  /*45f0*/  SEL R2, R11, R12, !P4 ;  /* 0x0000000c0b027207 */ /* 0x000fe20006000000 */
[----:B------:R-:W-:Y:S01]  /*4600*/  IMAD R12, R26, R9, RZ ;  /* 0x000000091a0c7224 */ /* 0x000fe200078e02ff */
[C---:B------:R-:W-:Y:S01]  /*4610*/  ISETP.GE.AND P0, PT, R8.reuse, R0, PT ;  /* 0x000000000800720c */ /* 0x040fe20003f06270 */
[----:B------:R-:W-:Y:S03]  /*4620*/  IMAD.HI.U32 R0, R8, R4, RZ ;  /* 0x0000000408007227 */ /* 0x000fe600078e00ff */
[----:B------:R-:W-:Y:S02]  /*4630*/  ISETP.GE.OR P0, PT, R2, R12, P0 ;  /* 0x0000000c0200720c */ /* 0x000fe40000706670 */
[-C--:B------:R-:W-:Y:S04]  /*4640*/  SHF.R.U32.HI R0, RZ, R5.reuse, R0 ;  /* 0x00000005ff007219 */ /* 0x080fe80000011600 */
[----:B------:R-:W-:Y:S05]  /*4650*/  SEL R13, R8, R0, !P2 ;  /* 0x00000000080d7207 */ /* 0x000fea0005000000 */
[----:B------:R-:W-:Y:S02]  /*4660*/  IMAD.MOV R12, RZ, RZ, -R13 ;  /* 0x000000ffff0c7224 */ /* 0x000fe400078e0a0d */
[----:B------:R-:W-:Y:S04]  /*4670*/  @!P0 IMAD.HI.U32 R0, R2, R4, RZ ;  /* 0x0000000402008227 */ /* 0x000fe800078e00ff */
[----:B------:R-:W-:Y:S01]  /*4680*/  IMAD R12, R26, R12, R8 ;  /* 0x0000000c1a0c7224 */ /* 0x000fe200078e0208 */
[----:B------:R-:W-:Y:S04]  /*4690*/  @!P0 SHF.R.U32.HI R0, RZ, R5, R0 ;  /* 0x00000005ff008219 */ /* 0x000fe80000011600 */
[----:B------:R-:W-:Y:S04]  /*46a0*/  @!P0 SEL R0, R2, R0, !P2 ;  /* 0x0000000002008207 */ /* 0x000fe80005000000 */
[----:B------:R-:W-:Y:S01]  /*46b0*/  @!P0 IADD3 R13, PT, PT, R13, -R0, RZ ;  /* 0x800000000d0d8210 */ /* 0x000fe20007ffe0ff */
[----:B------:R-:W-:Y:S01]  /*46c0*/  @!P0 IMAD R0, R9, R12, R0 ;  /* 0x0000000c09008224 */ /* 0x000fe200078e0200 */
[----:B------:R-:W-:Y:S01]  /*46d0*/  IADD3 R9, PT, PT, -R8, RZ, RZ ;  /* 0x000000ff08097210 */ /* 0x000fe20007ffe1ff */
[--C-:B------:R-:W-:Y:S02]  /*46e0*/  IMAD.MOV R12, RZ, RZ, -R2.reuse ;  /* 0x000000ffff0c7224 */ /* 0x100fe400078e0a02 */
[----:B------:R-:W-:Y:S02]  /*46f0*/  @!P0 IMAD R8, R13, R26, R2 ;  /* 0x0000001a0d088224 */ /* 0x000fe400078e0202 */
[----:B------:R-:W-:Y:S02]  /*4700*/  @!P0 IMAD.MOV.U32 R2, RZ, RZ, R0 ;  /* 0x000000ffff028224 */ /* 0x000fe400078e0000 */
[----:B------:R-:W-:Y:S02]  /*4710*/  IMAD R11, R3, R12, R11 ;  /* 0x0000000c030b7224 */ /* 0x000fe400078e020b */
[----:B------:R-:W-:Y:S02]  /*4720*/  IMAD R10, R6, R9, R10 ;  /* 0x00000009060a7224 */ /* 0x000fe400078e020a */
[----:B------:R-:W-:Y:S02]  /*4730*/  IMAD R11, R2, R3, R11 ;  /* 0x00000003020b7224 */ /* 0x000fe400078e020b */
[----:B------:R-:W-:Y:S02]  /*4740*/  IMAD R10, R8, R6, R10 ;  /* 0x00000006080a7224 */ /* 0x000fe400078e020a */
.L_x_71:
[----:B------:R-:W-:Y:S05]  /*4750*/  BRA.U UP1, `(.L_x_72) ;  /* 0x0000000101107547 */ /* 0x000fea000b800000 */
[----:B------:R-:W-:Y:S04]  /*4760*/  MOV R2, UR21 ;  /* 0x0000001500027c02 */ /* 0x000fe80008000f00 */
[----:B------:R-:W-:Y:S04]  /*4770*/  SHF.L.U32 R2, R2, 0x1f, RZ ;  /* 0x0000001f02027819 */ /* 0x000fe800000006ff */
[----:B------:R-:W3:Y:S02]  /*4780*/  SYNCS.PHASECHK.TRANS64.TRYWAIT P0, [UR4+0x68], R2 ;  /* 0x00006802ff0075a7 */ /* 0x000ee40008001104 */
[----:B---3--:R-:W-:Y:S05]  /*4790*/  @!P0 BRA `(.L_x_73) ;  /* 0x0000004000348947 */ /* 0x008fea0003800000 */
.L_x_72:
[----:B------:R-:W-:Y:S02]  /*47a0*/  R2UR UR35, R15 ;  /* 0x000000000f2372ca */ /* 0x000fe400000e0000 */
[----:B------:R-:W-:Y:S02]  /*47b0*/  R2UR UR34, R14 ;  /* 0x000000000e2272ca */ /* 0x000fe400000e0000 */
[----:B------:R-:W-:Y:S02]  /*47c0*/  ISETP.NE.U32.AND P2, PT, RZ, UR14, PT ;  /* 0x0000000eff007c0c */ /* 0x000fe4000bf45070 */
[----:B------:R-:W-:Y:S02]  /*47d0*/  SHF.L.U32 R14, R30, 0x1f, RZ ;  /* 0x0000001f1e0e7819 */ /* 0x000fe400000006ff */
[----:B------:R-:W-:Y:S05]  /*47e0*/  ISETP.NE.AND.EX P2, PT, RZ, UR15, PT, P2 ;  /* 0x0000000fff007c0c */ /* 0x000fea000bf45320 */
[----:B------:R-:W-:Y:S02]  /*47f0*/  USHF.L.U32 UR35, UR35, 0x6, URZ ;  /* 0x0000000623237899 */ /* 0x000fe400080006ff */
[----:B------:R-:W-:Y:S01]  /*4800*/  USHF.L.U32 UR34, UR34, 0x7, URZ ;  /* 0x0000000722227899 */ /* 0x000fe200080006ff */
[----:B------:R-:W-:Y:S11]  /*4810*/  BRA.U !UP3, `(.L_x_74) ;  /* 0x000000010b347547 */ /* 0x000ff6000b800000 */
[----:B------:R-:W-:Y:S01]  /*4820*/  UPLOP3.LUT UP0, UPT, UPT, UPT, UP2, 0x80, 0x8 ;  /* 0x000000000008789c */ /* 0x000fe20003f0f020 */
[----:B---3--:R-:W-:Y:S02]  /*4830*/  HFMA2 R0, -RZ, RZ, 0, 5.9604644775390625e-08 ;  /* 0x00000001ff007431 */ /* 0x008fe400000001ff */
[----:B------:R-:W-:Y:S03]  /*4840*/  IMAD.MOV.U32 R64, RZ, RZ, 0x1 ;  /* 0x00000001ff407424 */ /* 0x000fe600078e00ff */
[----:B------:R-:W-:Y:S05]  /*4850*/  PLOP3.LUT P0, PT, PT, PT, UP0, 0x80, 0x8 ;  /* 0x000000000008781c */ /* 0x000fea0003f0f008 */
[----:B------:R-:W3:Y:S01]  /*4860*/  @UP0 LDCU.64 UR6, c[0x0][0x888] ;  /* 0x00011100ff0607ac */ /* 0x000ee20008000a00 */
[----:B------:R-:W-:Y:S07]  /*4870*/  @UP0 UIMAD UR5, UR60, UR14, URZ ;  /* 0x0000000e3c0502a4 */ /* 0x000fee000f8e02ff */
[----:B------:R-:W-:Y:S01]  /*4880*/  @!P0 PRMT R64, R0, 0x7610, R64 ;  /* 0x0000761000408816 */ /* 0x000fe20000000040 */
[----:B---3--:R-:W-:Y:S03]  /*4890*/  @UP0 UIMAD.WIDE UR6, UR5, 0x4, UR6 ;  /* 0x00000004050608a5 */ /* 0x008fe6000f8e0206 */
[----:B------:R-:W3:Y:S03]  /*48a0*/  @!UP0 LDCU UR5, c[0x0][0x880] ;  /* 0x00011000ff0587ac */ /* 0x000ee60008000800 */
[----:B------:R-:W-:Y:S01]  /*48b0*/  IMAD.U32 R8, RZ, RZ, UR6 ;  /* 0x00000006ff087e24 */ /* 0x000fe2000f8e00ff */
[----:B------:R-:W-:Y:S05]  /*48c0*/  MOV R9, UR7 ;  /* 0x0000000700097c02 */ /* 0x000fea0008000f00 */
[----:B------:R1:W5:Y:S02]  /*48d0*/  @P0 LDG.E R35, desc[UR52][R8.64] ;  /* 0x0000003408230981 */ /* 0x000364000c1e1900 */
[----:B-1-3--:R-:W-:Y:S07]  /*48e0*/  @!P0 IMAD.U32 R35, RZ, RZ, UR5 ;  /* 0x00000005ff238e24 */ /* 0x00afee000f8e00ff */
.L_x_74:
[----:B-----5:R-:W-:Y:S01]  /*48f0*/  @!P2 FSETP.EQ.AND P0, PT, R35, RZ, PT ;  /* 0x000000ff2300a20b */ /* 0x020fe20003f02000 */
[----:B------:R-:W-:Y:S01]  /*4900*/  @!UPT UIADD3 URZ, UPT, UPT, URZ, URZ, URZ ;  /* 0x000000fffffff290 */ /* 0x000fe2000fffe0ff */
[----:B------:R-:W-:Y:S11]  /*4910*/  @!P2 BRA `(.L_x_75) ;  /* 0x000000000014a947 */ /* 0x000ff60003800000 */
[----:B------:R-:W-:Y:S02]  /*4920*/  LOP3.LUT P2, RZ, R64, 0xff, RZ, 0xc0, !PT ;  /* 0x000000ff40ff7812 */ /* 0x000fe4000784c0ff */
[----:B------:R-:W-:Y:S04]  /*4930*/  PLOP3.LUT P0, PT, PT, PT, UP0, 0x80, 0x8 ;  /* 0x000000000008781c */ /* 0x000fe80003f0f008 */
[----:B------:R-:W-:Y:S07]  /*4940*/  PLOP3.LUT P0, PT, P0, PT, PT, 0x8, 0x80 ;  /* 0x000000000080781c */ /* 0x000fee000070e170 */
[----:B------:R-:W-:Y:S11]  /*4950*/  @P2 FSETP.EQ.AND P0, PT, R35, RZ, PT ;  /* 0x000000ff2300220b */ /* 0x000ff60003f02000 */
[----:B------:R-:W-:Y:S02]  /*4960*/  @!UPT UIADD3 URZ, UPT, UPT, URZ, URZ, URZ ;  /* 0x000000fffffff290 */ /* 0x000fe4000fffe0ff */
.L_x_75:
[----:B------:R-:W5:Y:S01]  /*4970*/  SYNCS.PHASECHK.TRANS64.TRYWAIT P2, [UR4+0x40], R14 ;  /* 0x0000400eff0075a7 */ /* 0x000f620008041104 */
[----:B------:R-:W-:Y:S04]  /*4980*/  ELECT P4, URZ, PT ;  /* 0x0000000000ff782f */ /* 0x000fe80003880000 */
[----:B------:R-:W-:Y:S11]  /*4990*/  PLOP3.LUT P4, PT, P0, P4, PT, 0xf2, 0x2f ;  /* 0x00000000002f781c */ /* 0x000ff60000789e72 */
[----:B------:R-:W-:Y:S02]  /*49a0*/  @!UPT UIADD3 URZ, UPT, UPT, URZ, URZ, URZ ;  /* 0x000000fffffff290 */ /* 0x000fe4000fffe0ff */
[----:B--2---:R-:W-:Y:S05]  /*49b0*/  @!P4 IADD3 R8, P0, PT, R32, 0x580, RZ ;  /* 0x000005802008c810 */ /* 0x004fea0007f1e0ff */
[----:B---3--:R-:W-:Y:S01]  /*49c0*/  @!P4 IMAD.X R2, RZ, RZ, R33, P0 ;  /* 0x000000ffff02c224 */ /* 0x008fe200000e0621 */
[----:B-----5:R-:W-:Y:S07]  /*49d0*/  @!P2 BRA `(.L_x_76) ;  /* 0x0000003c00bca947 */ /* 0x020fee0003800000 */
.L_x_159:
[----:B------:R-:W-:Y:S01]  /*49e0*/  @!P4 R2UR UR6, R8 ;  /* 0x000000000806c2ca */ /* 0x000fe200000e0000 */
[----:B------:R-:W-:Y:S01]  /*49f0*/  VOTEU.ALL UP1, P4 ;  /* 0x0000000000ff7886 */ /* 0x000fe20002020000 */
[----:B------:R-:W-:Y:S01]  /*4a00*/  @!P4 R2UR UR5, R2 ;  /* 0x000000000205c2ca */ /* 0x000fe200000e0000 */
[----:B--2---:R-:W-:Y:S01]  /*4a10*/  @!P4 IMAD.MOV.U32 R0, RZ, RZ, 0x2000 ;  /* 0x00002000ff00c424 */ /* 0x004fe200078e00ff */
[----:B------:R-:W-:Y:S01]  /*4a20*/  UMOV UR8, 0x0 ;  /* 0x0000000000087882 */ /* 0x000fe20000000000 */
[----:B------:R-:W-:Y:S01]  /*4a30*/  UMOV UR9, 0x10000000 ;  /* 0x1000000000097882 */ /* 0x000fe20000000000 */
[----:B------:R-:W-:Y:S01]  /*4a40*/  @!UP1 UIADD3 UR32, UPT, UPT, UR4, 0x400, URZ ;  /* 0x0000040004209890 */ /* 0x000fe2000fffe0ff */
[----:B------:R-:W-:Y:S01]  /*4a50*/  VOTEU.ALL UP1, P4 ;  /* 0x0000000000ff7886 */ /* 0x000fe20002020000 */
[----:B------:R-:W-:Y:S05]  /*4a60*/  UMOV UR36, UR60 ;  /* 0x0000003c00247c82 */ /* 0x000fea0008000000 */
[----:B------:R-:W-:Y:S02]  /*4a70*/  IMAD.U32 R8, RZ, RZ, UR6 ;  /* 0x00000006ff087e24 */ /* 0x000fe4000f8e00ff */
[----:B------:R-:W-:Y:S01]  /*4a80*/  IMAD.U32 R9, RZ, RZ, UR5 ;  /* 0x00000005ff097e24 */ /* 0x000fe2000f8e00ff */
[----:B------:R-:W-:Y:S02]  /*4a90*/  UPRMT UR5, UR45, 0x654, UR33 ;  /* 0x000006542d057896 */ /* 0x000fe40008000021 */
[----:B------:R-:W-:Y:S02]  /*4aa0*/  @!P4 R2UR UR6, R8 ;  /* 0x000000000806c2ca */ /* 0x000fe400000e0000 */
[----:B------:R-:W-:Y:S02]  /*4ab0*/  @!P4 R2UR UR7, R9 ;  /* 0x000000000907c2ca */ /* 0x000fe400000e0000 */
[----:B------:R-:W-:Y:S05]  /*4ac0*/  @!P4 IADD3 R8, P0, PT, R32, 0x580, RZ ;  /* 0x000005802008c810 */ /* 0x000fea0007f1e0ff */
[----:B------:R-:W-:Y:S06]  /*4ad0*/  @!P4 IMAD.X R2, RZ, RZ, R33, P0 ;  /* 0x000000ffff02c224 */ /* 0x000fec00000e0621 */
[----:B------:R2:W-:Y:S01]  /*4ae0*/  @!UP1 UTMALDG.3D [UR32], [UR6], desc[UR8] ;  /* 0x00000820060095b4 */ /* 0x0005e20008011000 */
[----:B------:R2:W-:Y:S01]  /*4af0*/  @!P4 SYNCS.ARRIVE.TRANS64.RED.A0TR RZ, [UR4+0x20], R0 ;  /* 0x00002000ffffc9a7 */ /* 0x0005e20008300404 */
[----:B------:R-:W-:Y:S01]  /*4b00*/  SYNCS.ARRIVE.TRANS64.RED.A1T0 RZ, [UR5], RZ ;  /* 0x000000ffffff79a7 */ /* 0x000fe20008100405 */
[----:B------:R-:W3:Y:S02]  /*4b10*/  SYNCS.PHASECHK.TRANS64.TRYWAIT P2, [UR4+0x48], R14 ;  /* 0x0000480eff0075a7 */ /* 0x000ee40008041104 */
[----:B--23--:R-:W-:Y:S05]  /*4b20*/  @!P2 BRA `(.L_x_77) ;  /* 0x0000003c0080a947 */ /* 0x00cfea0003800000 */
.L_x_161:
[----:B------:R-:W-:Y:S01]  /*4b30*/  @!P4 R2UR UR6, R8 ;  /* 0x000000000806c2ca */ /* 0x000fe200000e0000 */
[----:B------:R-:W-:Y:S01]  /*4b40*/  VOTEU.ALL UP1, P4 ;  /* 0x0000000000ff7886 */ /* 0x000fe20002020000 */
[----:B------:R-:W-:Y:S01]  /*4b50*/  @!P4 R2UR UR5, R2 ;  /* 0x000000000205c2ca */ /* 0x000fe200000e0000 */
[----:B--2---:R-:W-:Y:S01]  /*4b60*/  @!P4 IMAD.MOV.U32 R0, RZ, RZ, 0x2000 ;  /* 0x00002000ff00c424 */ /* 0x004fe200078e00ff */
[----:B------:R-:W-:Y:S01]  /*4b70*/  UMOV UR8, 0x0 ;  /* 0x0000000000087882 */ /* 0x000fe20000000000 */
[----:B------:R-:W-:Y:S01]  /*4b80*/  UMOV UR9, 0x10000000 ;  /* 0x1000000000097882 */ /* 0x000fe20000000000 */
[----:B------:R-:W-:Y:S02]  /*4b90*/  @!UP1 UIADD3 UR26, UPT, UPT, UR34, 0x20, URZ ;  /* 0x00000020221a9890 */ /* 0x000fe4000fffe0ff */
[----:B------:R-:W-:Y:S01]  /*4ba0*/  @!UP1 UIADD3 UR24, UPT, UPT, UR4, 0x2400, URZ ;  /* 0x0000240004189890 */ /* 0x000fe2000fffe0ff */
[----:B------:R-:W-:Y:S01]  /*4bb0*/  VOTEU.ALL UP1, P4 ;  /* 0x0000000000ff7886 */ /* 0x000fe20002020000 */
[----:B------:R-:W-:Y:S01]  /*4bc0*/  UMOV UR27, UR35 ;  /* 0x00000023001b7c82 */ /* 0x000fe20008000000 */
[----:B------:R-:W-:Y:S02]  /*4bd0*/  UMOV UR28, UR60 ;  /* 0x0000003c001c7c82 */ /* 0x000fe40008000000 */
        /* <DEDUP_REMOVED lines=12> */
.L_x_163:
[----:B------:R-:W3:Y:S01]  /*4ca0*/  LDC.64 R12, c[0x0][0xb18] ;  /* 0x0002c600ff0c7b82 */ /* 0x000ee20000000a00 */
[----:B------:R-:W-:Y:S01]  /*4cb0*/  @!P4 R2UR UR5, R2 ;  /* 0x000000000205c2ca */ /* 0x000fe200000e0000 */
[----:B------:R-:W-:Y:S01]  /*4cc0*/  VOTEU.ALL UP1, P4 ;  /* 0x0000000000ff7886 */ /* 0x000fe20002020000 */
[----:B------:R-:W-:Y:S01]  /*4cd0*/  @!P4 R2UR UR6, R8 ;  /* 0x000000000806c2ca */ /* 0x000fe200000e0000 */
[----:B--2---:R-:W-:Y:S01]  /*4ce0*/  @!P4 IMAD.MOV.U32 R0, RZ, RZ, 0x2000 ;  /* 0x00002000ff00c424 */ /* 0x004fe200078e00ff */
[----:B------:R-:W-:Y:S03]  /*4cf0*/  UMOV UR8, 0x0 ;  /* 0x0000000000087882 */ /* 0x000fe60000000000 */
[----:B------:R-:W2:Y:S01]  /*4d00*/  @!P1 LDC R2, c[0x0][0xb0c] ;  /* 0x0002c300ff029b82 */ /* 0x000ea20000000800 */
[----:B------:R-:W-:Y:S01]  /*4d10*/  @!UP1 UIADD3 UR18, UPT, UPT, UR34, 0x40, URZ ;  /* 0x0000004022129890 */ /* 0x000fe2000fffe0ff */
[----:B------:R-:W-:Y:S01]  /*4d20*/  @P3 SHF.R.U32.HI R27, RZ, 0x10, R21 ;  /* 0x00000010ff1b3819 */ /* 0x000fe20000011615 */
[----:B------:R-:W-:Y:S01]  /*4d30*/  @!UP1 UIADD3 UR16, UPT, UPT, UR4, 0x4400, URZ ;  /* 0x0000440004109890 */ /* 0x000fe2000fffe0ff */
[----:B------:R-:W-:Y:S01]  /*4d40*/  VIADD R29, R29, 0x1 ;  /* 0x000000011d1d7836 */ /* 0x000fe20000000000 */
[----:B------:R-:W-:Y:S01]  /*4d50*/  VOTEU.ALL UP1, P4 ;  /* 0x0000000000ff7886 */ /* 0x000fe20002020000 */
[----:B------:R-:W-:Y:S01]  /*4d60*/  UMOV UR9, 0x10000000 ;  /* 0x1000000000097882 */ /* 0x000fe20000000000 */
[----:B------:R-:W-:Y:S01]  /*4d70*/  UMOV UR19, UR35 ;  /* 0x0000002300137c82 */ /* 0x000fe20008000000 */
[----:B------:R-:W-:Y:S01]  /*4d80*/  IMAD.U32 R9, RZ, RZ, UR5 ;  /* 0x00000005ff097e24 */ /* 0x000fe2000f8e00ff */
[----:B------:R-:W-:Y:S01]  /*4d90*/  UMOV UR20, UR60 ;  /* 0x0000003c00147c82 */ /* 0x000fe20008000000 */
[----:B------:R-:W-:Y:S01]  /*4da0*/  IMAD.U32 R8, RZ, RZ, UR6 ;  /* 0x00000006ff087e24 */ /* 0x000fe2000f8e00ff */
[----:B------:R-:W-:Y:S02]  /*4db0*/  UPRMT UR5, UR45, 0x654, UR17 ;  /* 0x000006542d057896 */ /* 0x000fe40008000011 */
[----:B------:R-:W-:Y:S02]  /*4dc0*/  @!P4 R2UR UR7, R9 ;  /* 0x000000000907c2ca */ /* 0x000fe400000e0000 */
[----:B------:R-:W-:Y:S02]  /*4dd0*/  @!P4 R2UR UR6, R8 ;  /* 0x000000000806c2ca */ /* 0x000fe400000e0000 */
[----:B------:R-:W5:Y:S11]  /*4de0*/  LDC.64 R8, c[0x0][0xb10] ;  /* 0x0002c400ff087b82 */ /* 0x000f760000000a00 */
[----:B------:R1:W-:Y:S01]  /*4df0*/  @!UP1 UTMALDG.3D [UR16], [UR6], desc[UR8] ;  /* 0x00000810060095b4 */ /* 0x0003e20008011000 */
[----:B------:R4:W-:Y:S01]  /*4e00*/  @!P4 SYNCS.ARRIVE.TRANS64.RED.A0TR RZ, [UR4+0x30], R0 ;  /* 0x00003000ffffc9a7 */ /* 0x0009e20008300404 */
[C---:B-----5:R-:W-:Y:S01]  /*4e10*/  @!P1 IMAD.HI.U32 R8, R11.reuse, R8, RZ ;  /* 0x000000080b089227 */ /* 0x060fe200078e00ff */
[----:B---3--:R-:W-:Y:S02]  /*4e20*/  @!P1 ISETP.NE.AND P0, PT, R12, 0x1, PT ;  /* 0x000000010c00980c */ /* 0x008fe40003f05270 */
[----:B--2---:R-:W-:Y:S01]  /*4e30*/  @!P1 ISETP.NE.AND P2, PT, R2, 0x1, PT ;  /* 0x000000010200980c */ /* 0x004fe20003f45270 */
[----:B------:R-:W-:Y:S01]  /*4e40*/  SYNCS.ARRIVE.TRANS64.RED.A1T0 RZ, [UR5], RZ ;  /* 0x000000ffffff79a7 */ /* 0x000fe20008100405 */
[C---:B------:R-:W-:Y:S01]  /*4e50*/  @!P1 IMAD.HI.U32 R13, R10.reuse, R13, RZ ;  /* 0x0000000d0a0d9227 */ /* 0x040fe200078e00ff */
[----:B------:R-:W-:Y:S04]  /*4e60*/  @!P1 SHF.R.U32.HI R8, RZ, R9, R8 ;  /* 0x00000009ff089219 */ /* 0x000fe80000011608 */
[----:B------:R-:W-:Y:S01]  /*4e70*/  @!P1 SEL R8, R11, R8, !P2 ;  /* 0x000000080b089207 */ /* 0x000fe20005000000 */
[----:B------:R-:W2:Y:S01]  /*4e80*/  SYNCS.PHASECHK.TRANS64.TRYWAIT P5, [UR4+0x58], R14 ;  /* 0x0000580eff0075a7 */ /* 0x000ea200080a1104 */
[----:B----4-:R-:W3:Y:S02]  /*4e90*/  @!P1 LDC R0, c[0x0][0xb20] ;  /* 0x0002c800ff009b82 */ /* 0x010ee40000000800 */
[----:B---3--:R-:W-:Y:S04]  /*4ea0*/  @!P1 SHF.R.U32.HI R0, RZ, R0, R13 ;  /* 0x00000000ff009219 */ /* 0x008fe8000001160d */
[----:B------:R-:W-:Y:S05]  /*4eb0*/  @!P1 SEL R9, R10, R0, !P0 ;  /* 0x000000000a099207 */ /* 0x000fea0004000000 */
[----:B------:R-:W-:Y:S02]  /*4ec0*/  @!P1 IMAD.IADD R0, R9, 0x1, -R8 ;  /* 0x0000000109009824 */ /* 0x000fe400078e0a08 */
[----:B------:R-:W-:Y:S02]  /*4ed0*/  @!P1 IMAD.IADD R8, R8, 0x1, -R9 ;  /* 0x0000000108089824 */ /* 0x000fe400078e0a09 */
[----:B------:R-:W-:Y:S02]  /*4ee0*/  @!P1 IMAD R11, R0, R2, R11 ;  /* 0x00000002000b9224 */ /* 0x000fe400078e020b */
[----:B------:R-:W-:Y:S01]  /*4ef0*/  @!P1 IMAD R10, R8, R12, R10 ;  /* 0x0000000c080a9224 */ /* 0x000fe200078e020a */
[----:B-12---:R-:W-:Y:S06]  /*4f00*/  @!P5 BRA `(.L_x_79) ;  /* 0x0000003800b8d947 */ /* 0x006fec0003800000 */
.L_x_165:
[----:B------:R-:W-:Y:S01]  /*4f10*/  @!P4 IADD3 R2, P0, PT, R32, 0x580, RZ ;  /* 0x000005802002c810 */ /* 0x000fe20007f1e0ff */
[----:B------:R-:W-:Y:S01]  /*4f20*/  VOTEU.ALL UP1, P4 ;  /* 0x0000000000ff7886 */ /* 0x000fe20002020000 */
[----:B------:R-:W-:Y:S01]  /*4f30*/  UMOV UR18, 0x0 ;  /* 0x0000000000127882 */ /* 0x000fe20000000000 */
[----:B------:R-:W-:Y:S01]  /*4f40*/  UMOV UR19, 0x10000000 ;  /* 0x1000000000137882 */ /* 0x000fe20000000000 */
[----:B------:R-:W-:Y:S01]  /*4f50*/  @!P4 R2UR UR6, R2 ;  /* 0x000000000206c2ca */ /* 0x000fe200000e0000 */
[----:B-1----:R-:W-:Y:S01]  /*4f60*/  @!P4 IMAD.X R0, RZ, RZ, R33, P0 ;  /* 0x000000ffff00c224 */ /* 0x002fe200000e0621 */
[----:B------:R-:W-:Y:S01]  /*4f70*/  @!UP1 UIADD3 UR10, UPT, UPT, UR34, 0x60, URZ ;  /* 0x00000060220a9890 */ /* 0x000fe2000fffe0ff */
[----:B------:R-:W-:Y:S01]  /*4f80*/  ISETP.NE.AND P0, PT, R29, 0x2, PT ;  /* 0x000000021d00780c */ /* 0x000fe20003f05270 */
[----:B------:R-:W-:Y:S01]  /*4f90*/  @!UP1 UIADD3 UR8, UPT, UPT, UR4, 0x6400, URZ ;  /* 0x0000640004089890 */ /* 0x000fe2000fffe0ff */
[----:B------:R-:W-:Y:S01]  /*4fa0*/  LOP3.LUT R30, R30, 0x1, RZ, 0x3c, !PT ;  /* 0x000000011e1e7812 */ /* 0x000fe200078e3cff */
[----:B------:R-:W-:Y:S01]  /*4fb0*/  @!UP1 UIADD3 UR9, UPT, UPT, UR4, 0x38, URZ ;  /* 0x0000003804099890 */ /* 0x000fe2000fffe0ff */
[----:B------:R-:W-:Y:S01]  /*4fc0*/  @!P4 R2UR UR5, R0 ;  /* 0x000000000005c2ca */ /* 0x000fe200000e0000 */
[----:B------:R-:W-:Y:S01]  /*4fd0*/  VOTEU.ALL UP1, P4 ;  /* 0x0000000000ff7886 */ /* 0x000fe20002020000 */
[----:B------:R-:W-:Y:S01]  /*4fe0*/  UMOV UR11, UR35 ;  /* 0x00000023000b7c82 */ /* 0x000fe20008000000 */
[----:B------:R-:W-:Y:S01]  /*4ff0*/  UMOV UR12, UR60 ;  /* 0x0000003c000c7c82 */ /* 0x000fe20008000000 */
[----:B------:R-:W-:Y:S01]  /*5000*/  @P3 R2UR UR60, R27 ;  /* 0x000000001b3c32ca */ /* 0x000fe200000e0000 */
[----:B------:R-:W-:Y:S01]  /*5010*/  IMAD.IADD R14, R10, 0x1, R62 ;  /* 0x000000010a0e7824 */ /* 0x000fe200078e023e */
[----:B------:R-:W-:Y:S01]  /*5020*/  SEL R0, RZ, 0x1, P0 ;  /* 0x00000001ff007807 */ /* 0x000fe20000000000 */
[----:B------:R-:W-:Y:S01]  /*5030*/  IMAD.U32 R8, RZ, RZ, UR6 ;  /* 0x00000006ff087e24 */ /* 0x000fe2000f8e00ff */
[----:B------:R-:W-:Y:S01]  /*5040*/  SEL R29, R29, RZ, P0 ;  /* 0x000000ff1d1d7207 */ /* 0x000fe20000000000 */
[----:B------:R-:W-:Y:S01]  /*5050*/  IMAD.IADD R15, R11, 0x1, R63 ;  /* 0x000000010b0f7824 */ /* 0x000fe200078e023f */
[----:B------:R-:W-:Y:S02]  /*5060*/  LOP3.LUT R28, R28, R0, RZ, 0x3c, !PT ;  /* 0x000000001c1c7212 */ /* 0x000fe400078e3cff */
[----:B------:R-:W-:Y:S01]  /*5070*/  @!P4 R2UR UR6, R8 ;  /* 0x000000000806c2ca */ /* 0x000fe200000e0000 */
[----:B------:R-:W-:Y:S05]  /*5080*/  IMAD.U32 R9, RZ, RZ, UR5 ;  /* 0x00000005ff097e24 */ /* 0x000fea000f8e00ff */
[----:B------:R-:W-:Y:S11]  /*5090*/  @!P4 R2UR UR7, R9 ;  /* 0x000000000907c2ca */ /* 0x000ff600000e0000 */
[----:B------:R-:W-:Y:S02]  /*50a0*/  @!UPT UIADD3 URZ, UPT, UPT, URZ, URZ, URZ ;  /* 0x000000fffffff290 */ /* 0x000fe4000fffe0ff */
[----:B------:R3:W-:Y:S01]  /*50b0*/  @!UP1 UTMALDG.3D [UR8], [UR6], desc[UR18] ;  /* 0x00001208060095b4 */ /* 0x0007e20008011000 */
[----:B------:R3:W-:Y:S01]  /*50c0*/  @!P4 SYNCS.ARRIVE.TRANS64.RED.A0TR RZ, [UR4+0x38], R25 ;  /* 0x00003819ffffc9a7 */ /* 0x0007e20008300404 */
[----:B------:R-:W-:Y:S01]  /*50d0*/  UPLOP3.LUT UP1, UPT, UPT, UPT, UPT, 0x80, 0x8 ;  /* 0x000000000008789c */ /* 0x000fe20003f2f070 */
[----:B------:R-:W-:Y:S01]  /*50e0*/  SYNCS.ARRIVE.TRANS64.RED.A1T0 RZ, [UR13], RZ ;  /* 0x000000ffffff79a7 */ /* 0x000fe2000810040d */
[----:B------:R-:W-:Y:S09]  /*50f0*/  @P3 BRA `(.L_x_80) ;  /* 0xfffffff0009c3947 */ /* 0x000ff2000383ffff */
[----:B------:R-:W-:-:S04]  /*5100*/  SHF.L.U32 R2, R30, 0x1f, RZ ;  /* 0x0000001f1e027819 */ /* 0x000fc800000006ff */
[----:B------:R-:W1:Y:S02]  /*5110*/  SYNCS.PHASECHK.TRANS64.TRYWAIT P0, [UR4+0x40], R2 ;  /* 0x00004002ff0075a7 */ /* 0x000e640008001104 */
[----:B-1----:R-:W-:Y:S05]  /*5120*/  @!P0 BRA `(.L_x_81) ;  /* 0x0000003800488947 */ /* 0x002fea0003800000 */
.L_x_167:
[----:B------:R-:W2:Y:S02]  /*5130*/  SYNCS.PHASECHK.TRANS64.TRYWAIT P0, [UR4+0x48], R2 ;  /* 0x00004802ff0075a7 */ /* 0x000ea40008001104 */
[----:B--2---:R-:W-:Y:S05]  /*5140*/  @!P0 BRA `(.L_x_82) ;  /* 0x0000003800588947 */ /* 0x004fea0003800000 */
.L_x_169:
[----:B------:R-:W2:Y:S02]  /*5150*/  SYNCS.PHASECHK.TRANS64.TRYWAIT P0, [UR4+0x50], R2 ;  /* 0x00005002ff0075a7 */ /* 0x000ea40008001104 */
[----:B--2---:R-:W-:Y:S05]  /*5160*/  @!P0 BRA `(.L_x_83) ;  /* 0x0000003800688947 */ /* 0x004fea0003800000 */
.L_x_171:
[----:B-1----:R-:W-:-:S07]  /*5170*/  MOV R0, UR4 ;  /* 0x0000000400007c02 */ /* 0x002fce0008000f00 */
.L_x_84:
[----:B-1----:R-:W-:-:S04]  /*5180*/  SHF.L.U32 R2, R30, 0x1f, RZ ;  /* 0x0000001f1e027819 */ /* 0x002fc800000006ff */
[----:B------:R1:W2:Y:S03]  /*5190*/  SYNCS.PHASECHK.TRANS64.TRYWAIT P0, [R0+URZ+0x58], R2 ;  /* 0x00005802000075a7 */ /* 0x0002a600080011ff */
[----:B--2---:R-:W-:Y:S05]  /*51a0*/  @!P0 NANOSLEEP.SYNCS 0x989680 ;  /* 0x009896800000895d */ /* 0x004fea0003900000 */
[----:B------:R-:W2:Y:S02]  /*51b0*/  @!P0 SYNCS.PHASECHK.TRANS64 P0, [R0+URZ+0x58], R2 ;  /* 0x00005802000085a7 */ /* 0x000ea400080010ff */
[----:B--23--:R-:W-:Y:S05]  /*51c0*/  @P0 EXIT ;  /* 0x000000000000094d */ /* 0x00cfea0003800000 */
[----:B------:R-:W-:Y:S05]  /*51d0*/  BRA `(.L_x_84) ;  /* 0xfffffffc00e87947 */ /* 0x000fea000383ffff */
.L_x_69:
[----:B------:R-:W-:-:S06]  /*51e0*/  UISETP.GE.AND UP1, UPT, UR10, 0x4, UPT ;  /* 0x000000040a00788c */ /* 0x000fcc000bf26270 */
[----:B------:R-:W-:-:S13]  /*51f0*/  PLOP3.LUT P0, PT, PT, PT, UP1, 0x80, 0x8 ;  /* 0x000000000008781c */ /* 0x000fda0003f0f018 */
[----:B------:R-:W-:Y:S05]  /*5200*/  @!P0 EXIT ;  /* 0x000000000000894d */ /* 0x000fea0003800000 */
[----:B------:R-:W-:Y:S01]  /*5210*/  BAR.SYNC.DEFER_BLOCKING 0x6, 0xa0 ;  /* 0x0182800000007b1d */ /* 0x000fe20000010000 */
[C---:B------:R-:W-:Y:S01]  /*5220*/  IMAD.SHL.U32 R4, R77.reuse, 0x20, RZ ;  /* 0x000000204d047824 */ /* 0x040fe200078e00ff */
[C---:B------:R-:W-:Y:S01]  /*5230*/  R2P PR, R77.reuse, 0x6 ;  /* 0x000000064d007804 */ /* 0x040fe20000000000 */
[C---:B------:R-:W-:Y:S01]  /*5240*/  IMAD.SHL.U32 R68, R77.reuse, 0x4, RZ ;  /* 0x000000044d447824 */ /* 0x040fe200078e00ff */
[----:B------:R-:W-:Y:S01]  /*5250*/  CS2R R72, SRZ ;  /* 0x0000000000487805 */ /* 0x000fe2000001ff00 */
[C---:B------:R-:W-:Y:S01]  /*5260*/  IMAD.U32 R32, R77.reuse, 0x10000, RZ ;  /* 0x000100004d207824 */ /* 0x040fe200078e00ff */
[----:B------:R-:W-:Y:S02]  /*5270*/  UMOV UR36, 0x400 ;  /* 0x0000040000247882 */ /* 0x000fe40000000000 */
[----:B------:R-:W1:Y:S01]  /*5280*/  LDC R67, c[0x0][0x370] ;  /* 0x0000dc00ff437b82 */ /* 0x000e620000000800 */
[----:B------:R-:W-:Y:S01]  /*5290*/  ULEA UR36, UR45, UR36, 0x18 ;  /* 0x000000242d247291 */ /* 0x000fe2000f8ec0ff */
[C---:B------:R-:W-:Y:S01]  /*52a0*/  LOP3.LUT R3, R4.reuse, 0xe0, RZ, 0xc0, !PT ;  /* 0x000000e004037812 */ /* 0x040fe200078ec0ff */
[----:B------:R-:W-:Y:S01]  /*52b0*/  IMAD.SHL.U32 R2, R77, 0x10, RZ ;  /* 0x000000104d027824 */ /* 0x000fe200078e00ff */
[----:B------:R-:W-:Y:S01]  /*52c0*/  LOP3.LUT R4, R4, 0x100, RZ, 0xc0, !PT ;  /* 0x0000010004047812 */ /* 0x000fe200078ec0ff */
[----:B------:R-:W-:Y:S01]  /*52d0*/  UIADD3 UR4, UPT, UPT, UR36, 0x400, URZ ;  /* 0x0000040024047890 */ /* 0x000fe2000fffe0ff */
[----:B------:R-:W-:Y:S01]  /*52e0*/  LOP3.LUT R68, R3, 0x1c, R68, 0xf8, !PT ;  /* 0x0000001c03447812 */ /* 0x000fe200078ef844 */
[----:B------:R-:W-:Y:S01]  /*52f0*/  IMAD.MOV.U32 R76, RZ, RZ, 0x10 ;  /* 0x00000010ff4c7424 */ /* 0x000fe200078e00ff */
[----:B------:R-:W2:Y:S01]  /*5300*/  LDC R28, c[0x0][0xb0c] ;  /* 0x0002c300ff1c7b82 */ /* 0x000ea20000000800 */
[----:B------:R-:W-:Y:S01]  /*5310*/  SHF.R.U32.HI R3, RZ, 0x2, R77 ;  /* 0x00000002ff037819 */ /* 0x000fe2000001164d */
[----:B------:R-:W-:Y:S01]  /*5320*/  IMAD.MOV.U32 R75, RZ, RZ, 0x20 ;  /* 0x00000020ff4b7424 */ /* 0x000fe200078e00ff */
[----:B------:R-:W-:Y:S01]  /*5330*/  LOP3.LUT R32, R32, 0x600000, RZ, 0xc0, !PT ;  /* 0x0060000020207812 */ /* 0x000fe200078ec0ff */
[----:B------:R-:W-:Y:S01]  /*5340*/  IMAD.MOV.U32 R74, RZ, RZ, 0x1 ;  /* 0x00000001ff4a7424 */ /* 0x000fe200078e00ff */
[----:B------:R-:W-:Y:S01]  /*5350*/  LOP3.LUT R2, R4, 0x600, R2, 0xf8, !PT ;  /* 0x0000060004027812 */ /* 0x000fe200078ef802 */
[----:B------:R-:W-:Y:S01]  /*5360*/  IMAD.MOV.U32 R31, RZ, RZ, RZ ;  /* 0x000000ffff1f7224 */ /* 0x000fe200078e00ff */
[----:B------:R-:W-:Y:S01]  /*5370*/  LOP3.LUT R68, R68, 0x4, R3, 0x78, !PT ;  /* 0x0000000444447812 */ /* 0x000fe200078e7803 */
[----:B------:R-:W4:Y:S01]  /*5380*/  LDC R65, c[0x0][0xb20] ;  /* 0x0002c800ff417b82 */ /* 0x000f220000000800 */
[----:B------:R-:W3:Y:S01]  /*5390*/  LDS R0, [UR36+0x120] ;  /* 0x00012024ff007984 */ /* 0x000ee20008000800 */
[----:B------:R-:W-:Y:S01]  /*53a0*/  LOP3.LUT R77, R77, 0x60, RZ, 0xc0, !PT ;  /* 0x000000604d4d7812 */ /* 0x000fe200078ec0ff */
[----:B------:R-:W-:Y:S01]  /*53b0*/  IMAD.MOV.U32 R80, RZ, RZ, RZ ;  /* 0x000000ffff507224 */ /* 0x000fe200078e00ff */
[----:B------:R-:W-:Y:S01]  /*53c0*/  LOP3.LUT R68, R2, R68, RZ, 0xfc, !PT ;  /* 0x0000004402447212 */ /* 0x000fe200078efcff */
[----:B------:R-:W-:Y:S01]  /*53d0*/  IMAD.U32 R70, RZ, RZ, UR4 ;  /* 0x00000004ff467e24 */ /* 0x000fe2000f8e00ff */
[----:B------:R-:W-:Y:S01]  /*53e0*/  SEL R76, R76, 0xfffffff0, !P2 ;  /* 0xfffffff04c4c7807 */ /* 0x000fe20005000000 */
[----:B------:R-:W1:Y:S01]  /*53f0*/  LDCU.64 UR50, c[0x0][0x348] ;  /* 0x00006900ff3277ac */ /* 0x000e620008000a00 */
[----:B------:R-:W1:Y:S01]  /*5400*/  LDC R27, c[0x0][0xb30] ;  /* 0x0002cc00ff1b7b82 */ /* 0x000e620000000800 */
[----:B------:R-:W-:Y:S01]  /*5410*/  SEL R75, R75, 0xffffffe0, !P1 ;  /* 0xffffffe04b4b7807 */ /* 0x000fe20004800000 */
[----:B------:R-:W1:Y:S01]  /*5420*/  LDCU.64 UR46, c[0x0][0x888] ;  /* 0x00011100ff2e77ac */ /* 0x000e620008000a00 */
[----:B------:R-:W1:Y:S05]  /*5430*/  LDCU.64 UR48, c[0x0][0x890] ;  /* 0x00011200ff3077ac */ /* 0x000e6a0008000a00 */
[----:B------:R-:W1:Y:S01]  /*5440*/  LDC.64 R60, c[0x0][0xb10] ;  /* 0x0002c400ff3c7b82 */ /* 0x000e620000000a00 */
[----:B------:R-:W-:Y:S01]  /*5450*/  UMOV UR39, URZ ;  /* 0x000000ff00277c82 */ /* 0x000fe20008000000 */
[----:B------:R-:W-:-:S06]  /*5460*/  UMOV UR37, URZ ;  /* 0x000000ff00257c82 */ /* 0x000fcc0008000000 */
[----:B------:R-:W1:Y:S08]  /*5470*/  LDC.64 R24, c[0x0][0xb18] ;  /* 0x0002c600ff187b82 */ /* 0x000e700000000a00 */
[----:B------:R-:W1:Y:S08]  /*5480*/  LDC.64 R22, c[0x0][0xb28] ;  /* 0x0002ca00ff167b82 */ /* 0x000e700000000a00 */
[----:B------:R-:W1:Y:S01]  /*5490*/  LDC.64 R58, c[0x0][0x8b0] ;  /* 0x00022c00ff3a7b82 */ /* 0x000e620000000a00 */
[----:B---3--:R-:W-:-:S07]  /*54a0*/  IMAD.IADD R32, R0, 0x1, R32 ;  /* 0x0000000100207824 */ /* 0x008fce00078e0220 */
[----:B------:R-:W3:Y:S08]  /*54b0*/  LDC.64 R56, c[0x0][0x8a8] ;  /* 0x00022a00ff387b82 */ /* 0x000ef00000000a00 */
[----:B--2-4-:R-:W1:Y:S02]  /*54c0*/  LDC R66, c[0x0][0x374] ;  /* 0x0000dd00ff427b82 */ /* 0x014e640000000800 */
.L_x_128:
[----:B------:R-:W-:Y:S02]  /*54d0*/  LEA R0, R80, UR36, 0x3 ;  /* 0x0000002450007c11 */ /* 0x000fe4000f8e18ff */
[----:B------:R-:W-:Y:S02]  /*54e0*/  SHF.L.U32 R2, R72, 0x1f, RZ ;  /* 0x0000001f48027819 */ /* 0x000fe400000006ff */
[----:B------:R-:W-:Y:S02]  /*54f0*/  LEA R16, R80, UR36, 0x4 ;  /* 0x0000002450107c11 */ /* 0x000fe4000f8e20ff */
[----:B------:R-:W2:Y:S02]  /*5500*/  SYNCS.PHASECHK.TRANS64.TRYWAIT P0, [R0+URZ+0x70], R2 ;  /* 0x00007002000075a7 */ /* 0x000ea400080011ff */
[----:B--2---:R-:W-:Y:S05]  /*5510*/  @!P0 BRA `(.L_x_85) ;  /* 0x0000003400948947 */ /* 0x004fea0003800000 */
.L_x_172:
[----:B------:R-:W4:Y:S01]  /*5520*/  LDC.64 R10, c[0x0][0xb10] ;  /* 0x0002c400ff0a7b82 */ /* 0x000f220000000a00 */
[----:B------:R-:W3:Y:S01]  /*5530*/  LDS.128 R16, [R16+0x100] ;  /* 0x0001000010107984 */ /* 0x000ee20000000c00 */
[----:B-1----:R-:W-:Y:S01]  /*5540*/  ISETP.NE.AND P1, PT, R27, 0x1, PT ;  /* 0x000000011b00780c */ /* 0x002fe20003f25270 */
[----:B--2---:R-:W-:Y:S01]  /*5550*/  VIADD R0, R0, 0x80 ;  /* 0x0000008000007836 */ /* 0x004fe20000000000 */
[----:B------:R-:W-:Y:S04]  /*5560*/  ISETP.GE.AND P0, PT, R26, 0x1, PT ;  /* 0x000000011a00780c */ /* 0x000fe80003f06270 */
[----:B------:R-:W1:Y:S01]  /*5570*/  LDC.64 R8, c[0x0][0xb18] ;  /* 0x0002c600ff087b82 */ /* 0x000e620000000a00 */
[----:B------:R-:W-:Y:S01]  /*5580*/  PRMT R0, RZ, 0x654, R0 ;  /* 0x00000654ff007816 */ /* 0x000fe20000000000 */
[----:B------:R-:W-:Y:S01]  /*5590*/  @!PT LDS RZ, [RZ] ;  /* 0x00000000fffff984 */ /* 0x000fe20000000800 */
[----:B------:R-:W-:Y:S01]  /*55a0*/  @!PT LDS RZ, [RZ] ;  /* 0x00000000fffff984 */ /* 0x000fe20000000800 */
[----:B------:R-:W-:Y:S01]  /*55b0*/  @!PT LDS RZ, [RZ] ;  /* 0x00000000fffff984 */ /* 0x000fe20000000800 */
[----:B------:R-:W-:Y:S01]  /*55c0*/  @!PT LDS RZ, [RZ] ;  /* 0x00000000fffff984 */ /* 0x000fe20000000800 */
[----:B------:R2:W-:Y:S06]  /*55d0*/  MEMBAR.ALL.CTA ;  /* 0x0000000000007992 */ /* 0x0005ec0000008000 */
[----:B--2---:R-:W2:Y:S01]  /*55e0*/  FENCE.VIEW.ASYNC.S ;  /* 0x00000000000073c6 */ /* 0x004ea20000000000 */
[----:B------:R-:W1:Y:S08]  /*55f0*/  @!P1 LDC R12, c[0x0][0xb20] ;  /* 0x0002c800ff0c9b82 */ /* 0x000e700000000800 */
[----:B------:R-:W1:Y:S01]  /*5600*/  @!P1 LDC R7, c[0x0][0xb0c] ;  /* 0x0002c300ff079b82 */ /* 0x000e620000000800 */
[----:B--2---:R2:W-:Y:S01]  /*5610*/  SYNCS.ARRIVE.TRANS64.RED.A1T0 RZ, [R0+URZ], RZ ;  /* 0x000000ff00ff79a7 */ /* 0x0045e200081004ff */
[----:B---3--:R-:W-:Y:S04]  /*5620*/  LOP3.LUT P4, RZ, R18, 0x1, RZ, 0xc0, !PT ;  /* 0x0000000112ff7812 */ /* 0x008fe8000788c0ff */
[----:B------:R-:W-:Y:S09]  /*5630*/  P2R R78, PR, RZ, 0x10 ;  /* 0x00000010ff4e7803 */ /* 0x000ff20000000000 */
[----:B------:R-:W-:Y:S02]  /*5640*/  @P4 MOV R30, R16 ;  /* 0x00000010001e4202 */ /* 0x000fe40000000f00 */
[----:B------:R-:W-:Y:S01]  /*5650*/  @P4 LOP3.LUT R29, R17, 0xffff, RZ, 0xc0, !PT ;  /* 0x0000ffff111d4812 */ /* 0x000fe200078ec0ff */
[----:B--2-4-:R-:W-:Y:S06]  /*5660*/  @!P0 BRA `(.L_x_86) ;  /* 0x0000000000a48947 */ /* 0x014fec0003800000 */
[----:B------:R-:W-:Y:S01]  /*5670*/  IMAD.HI.U32 R0, R66, R25, RZ ;  /* 0x0000001942007227 */ /* 0x000fe200078e00ff */
[----:B------:R-:W-:Y:S02]  /*5680*/  ISETP.NE.AND P0, PT, R24, 0x1, PT ;  /* 0x000000011800780c */ /* 0x000fe40003f05270 */
[----:B------:R-:W-:Y:S01]  /*5690*/  ISETP.NE.AND P2, PT, R26, 0x1, PT ;  /* 0x000000011a00780c */ /* 0x000fe20003f45270 */
[----:B------:R-:W-:Y:S01]  /*56a0*/  IMAD.HI.U32 R4, R67, R60, RZ ;  /* 0x0000003c43047227 */ /* 0x000fe200078e00ff */
[----:B------:R-:W-:Y:S02]  /*56b0*/  SHF.R.U32.HI R0, RZ, R65, R0 ;  /* 0x00000041ff007219 */ /* 0x000fe40000011600 */
[----:B------:R-:W-:Y:S01]  /*56c0*/  ISETP.NE.AND P3, PT, R28, 0x1, PT ;  /* 0x000000011c00780c */ /* 0x000fe20003f65270 */
[----:B------:R-:W-:Y:S01]  /*56d0*/  IMAD.HI.U32 R6, R29, R25, RZ ;  /* 0x000000191d067227 */ /* 0x000fe200078e00ff */
[-C--:B------:R-:W-:Y:S02]  /*56e0*/  SHF.R.U32.HI R4, RZ, R61.reuse, R4 ;  /* 0x0000003dff047219 */ /* 0x080fe40000011604 */
[----:B------:R-:W-:Y:S01]  /*56f0*/  SEL R0, R66, R0, !P0 ;  /* 0x0000000042007207 */ /* 0x000fe20004000000 */
[----:B------:R-:W-:Y:S01]  /*5700*/  IMAD.HI.U32 R5, R30, R60, RZ ;  /* 0x0000003c1e057227 */ /* 0x000fe200078e00ff */
[----:B------:R-:W-:Y:S03]  /*5710*/  SEL R4, R67, R4, !P3 ;  /* 0x0000000443047207 */ /* 0x000fe60005800000 */
[-C--:B------:R-:W-:Y:S01]  /*5720*/  IMAD.HI.U32 R3, R0, R22.reuse, RZ ;  /* 0x0000001600037227 */ /* 0x080fe200078e00ff */
[----:B------:R-:W-:Y:S03]  /*5730*/  SHF.R.U32.HI R5, RZ, R61, R5 ;  /* 0x0000003dff057219 */ /* 0x000fe60000011605 */
[----:B------:R-:W-:Y:S01]  /*5740*/  IMAD.HI.U32 R2, R4, R22, RZ ;  /* 0x0000001604027227 */ /* 0x000fe200078e00ff */
[----:B------:R-:W-:Y:S02]  /*5750*/  @P2 SHF.R.U32.HI R0, RZ, R23, R3 ;  /* 0x00000017ff002219 */ /* 0x000fe40000011603 */
[----:B------:R-:W-:Y:S02]  /*5760*/  SHF.R.U32.HI R3, RZ, R65, R6 ;  /* 0x00000041ff037219 */ /* 0x000fe40000011606 */
[----:B------:R-:W-:Y:S01]  /*5770*/  @P2 SHF.R.U32.HI R4, RZ, R23, R2 ;  /* 0x00000017ff042219 */ /* 0x000fe20000011602 */
[----:B------:R-:W-:Y:S01]  /*5780*/  IMAD R0, R26, R0, RZ ;  /* 0x000000001a007224 */ /* 0x000fe200078e02ff */
[----:B------:R-:W-:Y:S02]  /*5790*/  SEL R3, R29, R3, !P0 ;  /* 0x000000031d037207 */ /* 0x000fe40004000000 */
[----:B------:R-:W-:Y:S01]  /*57a0*/  SEL R2, R30, R5, !P3 ;  /* 0x000000051e027207 */ /* 0x000fe20005800000 */
[----:B------:R-:W-:Y:S01]  /*57b0*/  IMAD R5, R26, R4, RZ ;  /* 0x000000041a057224 */ /* 0x000fe200078e02ff */
[C---:B------:R-:W-:Y:S01]  /*57c0*/  ISETP.GE.AND P0, PT, R3.reuse, R0, PT ;  /* 0x000000000300720c */ /* 0x040fe20003f06270 */
[C---:B------:R-:W-:Y:S03]  /*57d0*/  IMAD.HI.U32 R0, R3.reuse, R22, RZ ;  /* 0x0000001603007227 */ /* 0x040fe600078e00ff */
[C---:B------:R-:W-:Y:S02]  /*57e0*/  ISETP.GE.OR P0, PT, R2.reuse, R5, P0 ;  /* 0x000000050200720c */ /* 0x040fe40000706670 */
[----:B------:R-:W-:Y:S04]  /*57f0*/  SHF.R.U32.HI R0, RZ, R23, R0 ;  /* 0x00000017ff007219 */ /* 0x000fe80000011600 */
[C---:B------:R-:W-:Y:S05]  /*5800*/  SEL R6, R3.reuse, R0, !P2 ;  /* 0x0000000003067207 */ /* 0x040fea0005000000 */
        /* <DEDUP_REMOVED lines=14> */
[----:B------:R-:W-:Y:S07]  /*58f0*/  IMAD R29, R3, R24, R29 ;  /* 0x00000018031d7224 */ /* 0x000fee00078e021d */
.L_x_86:
[----:B-1----:R-:W-:Y:S01]  /*5900*/  @!P1 ISETP.NE.AND P0, PT, R8, 0x1, PT ;  /* 0x000000010800980c */ /* 0x002fe20003f05270 */
[----:B------:R-:W-:Y:S01]  /*5910*/  @!P1 IMAD.HI.U32 R2, R29, R9, RZ ;  /* 0x000000091d029227 */ /* 0x000fe200078e00ff */
[----:B------:R-:W-:Y:S01]  /*5920*/  R2UR UR5, R15 ;  /* 0x000000000f0572ca */ /* 0x000fe200000e0000 */
[----:B------:R-:W-:Y:S01]  /*5930*/  BSSY.RECONVERGENT B6, `(.L_x_87) ;  /* 0x0000031000067945 */ /* 0x000fe20003800200 */
[----:B------:R-:W-:Y:S01]  /*5940*/  R2UR UR4, R14 ;  /* 0x000000000e0472ca */ /* 0x000fe200000e0000 */
[----:B------:R-:W-:Y:S01]  /*5950*/  @!P1 IMAD.HI.U32 R0, R30, R10, RZ ;  /* 0x0000000a1e009227 */ /* 0x000fe200078e00ff */
[----:B------:R-:W-:Y:S02]  /*5960*/  @!P1 SHF.R.U32.HI R2, RZ, R12, R2 ;  /* 0x0000000cff029219 */ /* 0x000fe40000011602 */
[----:B------:R-:W-:Y:S01]  /*5970*/  @!P1 ISETP.NE.AND P2, PT, R7, 0x1, PT ;  /* 0x000000010700980c */ /* 0x000fe20003f45270 */
[----:B------:R-:W-:Y:S01]  /*5980*/  VIADD R80, R80, 0x1 ;  /* 0x0000000150507836 */ /* 0x000fe20000000000 */
[----:B------:R-:W-:Y:S02]  /*5990*/  @!P1 SEL R2, R29, R2, !P0 ;  /* 0x000000021d029207 */ /* 0x000fe40004000000 */
[----:B------:R-:W-:Y:S02]  /*59a0*/  @!P1 SHF.R.U32.HI R0, RZ, R11, R0 ;  /* 0x0000000bff009219 */ /* 0x000fe40000011600 */
[----:B------:R-:W-:Y:S01]  /*59b0*/  LOP3.LUT P0, RZ, R70, 0x3f0, RZ, 0xc0, !PT ;  /* 0x000003f046ff7812 */ /* 0x000fe2000780c0ff */
[----:B------:R-:W-:Y:S01]  /*59c0*/  USHF.L.U32 UR42, UR5, 0x6, URZ ;  /* 0x00000006052a7899 */ /* 0x000fe200080006ff */
[----:B------:R-:W-:Y:S01]  /*59d0*/  @!P1 SEL R3, R30, R0, !P2 ;  /* 0x000000001e039207 */ /* 0x000fe20005000000 */
[----:B------:R-:W-:Y:S01]  /*59e0*/  USHF.L.U32 UR41, UR4, 0x7, URZ ;  /* 0x0000000704297899 */ /* 0x000fe200080006ff */
[----:B------:R-:W-:Y:S03]  /*59f0*/  @P4 SHF.R.U32.HI R71, RZ, 0x10, R17 ;  /* 0x00000010ff474819 */ /* 0x000fe60000011611 */
[----:B------:R-:W-:Y:S02]  /*5a00*/  @!P1 IMAD.IADD R0, R2, 0x1, -R3 ;  /* 0x0000000102009824 */ /* 0x000fe400078e0a03 */
[----:B------:R-:W-:Y:S02]  /*5a10*/  @!P1 IMAD.IADD R2, R3, 0x1, -R2 ;  /* 0x0000000103029824 */ /* 0x000fe400078e0a02 */
[----:B------:R-:W-:Y:S02]  /*5a20*/  @!P1 IMAD R30, R0, R7, R30 ;  /* 0x00000007001e9224 */ /* 0x000fe400078e021e */
[----:B------:R-:W-:Y:S01]  /*5a30*/  @!P1 IMAD R29, R2, R8, R29 ;  /* 0x00000008021d9224 */ /* 0x000fe200078e021d */
[----:B------:R-:W-:Y:S06]  /*5a40*/  @!P0 BRA `(.L_x_88) ;  /* 0x00000000007c8947 */ /* 0x000fec0003800000 */
[----:B------:R-:W1:Y:S01]  /*5a50*/  LDCU.64 UR8, c[0x4][0x80] ;  /* 0x01001000ff0877ac */ /* 0x000e620008000a00 */
[----:B------:R-:W-:Y:S01]  /*5a60*/  MOV R2, 0x0 ;  /* 0x0000000000027802 */ /* 0x000fe20000000f00 */
[----:B------:R-:W-:Y:S02]  /*5a70*/  HFMA2 R12, -RZ, RZ, 0, 5.9604644775390625e-08 ;  /* 0x00000001ff0c7431 */ /* 0x000fe400000001ff */
[----:B------:R-:W-:Y:S01]  /*5a80*/  IMAD.MOV.U32 R8, RZ, RZ, 0x70 ;  /* 0x00000070ff087424 */ /* 0x000fe200078e00ff */
[----:B------:R2:W3:Y:S01]  /*5a90*/  LDC.64 R14, c[0x4][R2] ;  /* 0x01000000020e7b82 */ /* 0x0004e20000000a00 */
[----:B------:R-:W4:Y:S01]  /*5aa0*/  LDCU.64 UR6, c[0x4][0x88] ;  /* 0x01001100ff0677ac */ /* 0x000f220008000a00 */
[----:B------:R-:W-:Y:S01]  /*5ab0*/  IMAD.MOV.U32 R13, RZ, RZ, RZ ;  /* 0x000000ffff0d7224 */ /* 0x000fe200078e00ff */
[----:B------:R-:W2:Y:S01]  /*5ac0*/  LDCU.64 UR4, c[0x4][0x8] ;  /* 0x01000100ff0477ac */ /* 0x000ea20008000a00 */
[----:B-1----:R-:W-:Y:S01]  /*5ad0*/  MOV R5, UR9 ;  /* 0x0000000900057c02 */ /* 0x002fe20008000f00 */
[----:B------:R-:W-:Y:S01]  /*5ae0*/  IMAD.U32 R4, RZ, RZ, UR8 ;  /* 0x00000008ff047e24 */ /* 0x000fe2000f8e00ff */
[----:B----4-:R-:W-:Y:S01]  /*5af0*/  MOV R7, UR7 ;  /* 0x0000000700077c02 */ /* 0x010fe20008000f00 */
[----:B------:R-:W-:Y:S01]  /*5b00*/  IMAD.U32 R6, RZ, RZ, UR6 ;  /* 0x00000006ff067e24 */ /* 0x000fe2000f8e00ff */
[----:B--2---:R-:W-:Y:S01]  /*5b10*/  MOV R11, UR5 ;  /* 0x00000005000b7c02 */ /* 0x004fe20008000f00 */
[----:B------:R-:W-:Y:S02]  /*5b20*/  IMAD.U32 R10, RZ, RZ, UR4 ;  /* 0x00000004ff0a7e24 */ /* 0x000fe4000f8e00ff */
[----:B------:R-:W-:Y:S07]  /*5b30*/  LEPC R20, `(.L_x_89) ;  /* 0x000000001014794e */ /* 0x000fee0000000000 */
[----:B---3-5:R-:W-:Y:S05]  /*5b40*/  CALL.ABS.NOINC R14 ;  /* 0x000000000e007343 */ /* 0x028fea0003c00000 */
.L_x_89:
[----:B------:R-:W1:Y:S01]  /*5b50*/  LDCU.64 UR8, c[0x4][0x80] ;  /* 0x01001000ff0877ac */ /* 0x000e620008000a00 */
[----:B------:R-:W2:Y:S01]  /*5b60*/  LDC.64 R2, c[0x4][R2] ;  /* 0x0100000002027b82 */ /* 0x000ea20000000a00 */
[----:B------:R-:W-:Y:S02]  /*5b70*/  HFMA2 R12, -RZ, RZ, 0, 5.9604644775390625e-08 ;  /* 0x00000001ff0c7431 */ /* 0x000fe400000001ff */
[----:B------:R-:W-:Y:S02]  /*5b80*/  IMAD.MOV.U32 R8, RZ, RZ, 0x70 ;  /* 0x00000070ff087424 */ /* 0x000fe400078e00ff */
[----:B------:R-:W-:Y:S01]  /*5b90*/  IMAD.MOV.U32 R13, RZ, RZ, RZ ;  /* 0x000000ffff0d7224 */ /* 0x000fe200078e00ff */
[----:B------:R-:W3:Y:S01]  /*5ba0*/  LDCU.64 UR6, c[0x4][0x88] ;  /* 0x01001100ff0677ac */ /* 0x000ee20008000a00 */
[----:B------:R-:W4:Y:S01]  /*5bb0*/  LDCU.64 UR4, c[0x4][0x8] ;  /* 0x01000100ff0477ac */ /* 0x000f220008000a00 */
[----:B-1----:R-:W-:Y:S02]  /*5bc0*/  MOV R4, UR8 ;  /* 0x0000000800047c02 */ /* 0x002fe40008000f00 */
[----:B------:R-:W-:Y:S02]  /*5bd0*/  MOV R5, UR9 ;  /* 0x0000000900057c02 */ /* 0x000fe40008000f00 */
[----:B---3--:R-:W-:Y:S01]  /*5be0*/  MOV R7, UR7 ;  /* 0x0000000700077c02 */ /* 0x008fe20008000f00 */
[----:B------:R-:W-:Y:S01]  /*5bf0*/  IMAD.U32 R6, RZ, RZ, UR6 ;  /* 0x00000006ff067e24 */ /* 0x000fe2000f8e00ff */
[----:B----4-:R-:W-:Y:S01]  /*5c00*/  MOV R11, UR5 ;  /* 0x00000005000b7c02 */ /* 0x010fe20008000f00 */
[----:B------:R-:W-:Y:S02]  /*5c10*/  IMAD.U32 R10, RZ, RZ, UR4 ;  /* 0x00000004ff0a7e24 */ /* 0x000fe4000f8e00ff */
[----:B------:R-:W-:Y:S07]  /*5c20*/  LEPC R20, `(.L_x_88) ;  /* 0x000000001014794e */ /* 0x000fee0000000000 */
[----:B--2---:R-:W-:Y:S05]  /*5c30*/  CALL.ABS.NOINC R2 ;  /* 0x0000000002007343 */ /* 0x004fea0003c00000 */
.L_x_88:
[----:B------:R-:W-:Y:S05]  /*5c40*/  BSYNC.RECONVERGENT B6 ;  /* 0x0000000000067941 */ /* 0x000fea0003800200 */
.L_x_87:
[----:B------:R-:W-:Y:S01]  /*5c50*/  ISETP.NE.U32.AND P4, PT, R58, RZ, PT ;  /* 0x000000ff3a00720c */ /* 0x000fe20003f85070 */
[----:B------:R-:W-:Y:S01]  /*5c60*/  UISETP.NE.AND UP2, UPT, UR44, URZ, UPT ;  /* 0x000000ff2c00728c */ /* 0x000fe2000bf45270 */
[----:B------:R-:W-:Y:S01]  /*5c70*/  ISETP.NE.U32.AND P2, PT, RZ, UR46, PT ;  /* 0x0000002eff007c0c */ /* 0x000fe2000bf45070 */
[----:B------:R-:W-:Y:S01]  /*5c80*/  UISETP.NE.U32.AND UP1, UPT, UR48, URZ, UPT ;  /* 0x000000ff3000728c */ /* 0x000fe2000bf25070 */
[----:B------:R-:W-:Y:S01]  /*5c90*/  ISETP.NE.AND.EX P4, PT, R59, RZ, PT, P4 ;  /* 0x000000ff3b00720c */ /* 0x000fe20003f85340 */
[----:B------:R-:W-:Y:S01]  /*5ca0*/  UPLOP3.LUT UP0, UPT, UPT, UPT, UPT, 0x40, 0x4 ;  /* 0x000000000004789c */ /* 0x000fe20003f0e870 */
[----:B------:R-:W-:Y:S01]  /*5cb0*/  ISETP.NE.AND.EX P2, PT, RZ, UR47, PT, P2 ;  /* 0x0000002fff007c0c */ /* 0x000fe2000bf45320 */
[----:B------:R-:W-:Y:S01]  /*5cc0*/  UISETP.NE.AND.EX UP1, UPT, UR49, URZ, UPT, UP1 ;  /* 0x000000ff3100728c */ /* 0x000fe2000bf25310 */
[----:B------:R-:W-:Y:S04]  /*5cd0*/  PLOP3.LUT P1, PT, PT, PT, UP2, 0x80, 0x8 ;  /* 0x000000000008781c */ /* 0x000fe80003f2f028 */
[----:B------:R-:W-:Y:S06]  /*5ce0*/  @UP2 UPLOP3.LUT UP0, UPT, UPT, UPT, UP1, 0x80, 0x8 ;  /* 0x000000000008289c */ /* 0x000fec0003f0f010 */
[----:B------:R-:W-:Y:S01]  /*5cf0*/  PLOP3.LUT P0, PT, PT, PT, UP0, 0x80, 0x8 ;  /* 0x000000000008781c */ /* 0x000fe20003f0f008 */
[----:B------:R-:W-:Y:S01]  /*5d00*/  @!UPT UIADD3 URZ, UPT, UPT, URZ, URZ, URZ ;  /* 0x000000fffffff290 */ /* 0x000fe2000fffe0ff */
[----:B------:R-:W-:Y:S11]  /*5d10*/  BRA.U !UP1, `(.L_x_90) ;  /* 0x0000000109387547 */ /* 0x000ff6000b800000 */
[----:B------:R-:W-:Y:S01]  /*5d20*/  UISETP.NE.U32.AND UP0, UPT, UR46, URZ, UPT ;  /* 0x000000ff2e00728c */ /* 0x000fe2000bf05070 */
[----:B------:R-:W-:Y:S02]  /*5d30*/  HFMA2 R0, -RZ, RZ, 0, 5.9604644775390625e-08 ;  /* 0x00000001ff007431 */ /* 0x000fe400000001ff */
[----:B------:R-:W-:Y:S01]  /*5d40*/  IMAD.MOV.U32 R64, RZ, RZ, 0x1 ;  /* 0x00000001ff407424 */ /* 0x000fe200078e00ff */
[----:B------:R-:W-:Y:S06]  /*5d50*/  UISETP.NE.AND.EX UP0, UPT, UR47, URZ, UPT, UP0 ;  /* 0x000000ff2f00728c */ /* 0x000fec000bf05300 */
[----:B------:R-:W-:Y:S05]  /*5d60*/  PLOP3.LUT P3, PT, PT, PT, UP0, 0x80, 0x8 ;  /* 0x000000000008781c */ /* 0x000fea0003f6f008 */
[----:B------:R-:W1:Y:S01]  /*5d70*/  @UP0 LDCU.64 UR4, c[0x0][0x888] ;  /* 0x00011100ff0407ac */ /* 0x000e620008000a00 */
[----:B------:R-:W-:Y:S07]  /*5d80*/  @UP0 UIMAD UR6, UR60, UR48, URZ ;  /* 0x000000303c0602a4 */ /* 0x000fee000f8e02ff */
[----:B------:R-:W-:Y:S01]  /*5d90*/  @!P3 PRMT R64, R0, 0x7610, R64 ;  /* 0x000076100040b816 */ /* 0x000fe20000000040 */
[----:B-1----:R-:W-:Y:S06]  /*5da0*/  @UP0 UIMAD.WIDE UR4, UR6, 0x4, UR4 ;  /* 0x00000004060408a5 */ /* 0x002fec000f8e0204 */
[----:B------:R-:W-:Y:S01]  /*5db0*/  IMAD.U32 R2, RZ, RZ, UR4 ;  /* 0x00000004ff027e24 */ /* 0x000fe2000f8e00ff */
[----:B------:R-:W-:Y:S04]  /*5dc0*/  MOV R3, UR5 ;  /* 0x0000000500037c02 */ /* 0x000fe80008000f00 */
[----:B------:R-:W1:Y:S01]  /*5dd0*/  @!UP0 LDCU UR4, c[0x0][0x880] ;  /* 0x00011000ff0487ac */ /* 0x000e620008000800 */
[----:B-----5:R2:W5:Y:S02]  /*5de0*/  @P3 LDG.E R35, desc[UR52][R2.64] ;  /* 0x0000003402233981 */ /* 0x020564000c1e1900 */
[----:B-12---:R-:W-:Y:S02]  /*5df0*/  @!P3 IMAD.U32 R35, RZ, RZ, UR4 ;  /* 0x00000004ff23be24 */ /* 0x006fe4000f8e00ff */
.L_x_90:
[----:B------:R-:W-:Y:S05]  /*5e00*/  @!P4 BRA `(.L_x_91) ;  /* 0x000000000020c947 */ /* 0x000fea0003800000 */
[----:B------:R-:W-:Y:S04]  /*5e10*/  ISETP.NE.U32.AND P3, PT, R56, RZ, PT ;  /* 0x000000ff3800720c */ /* 0x000fe80003f65070 */
[----:B------:R-:W-:Y:S11]  /*5e20*/  ISETP.NE.AND.EX P3, PT, R57, RZ, PT, P3 ;  /* 0x000000ff3900720c */ /* 0x000ff60003f65330 */
[----:B------:R-:W-:Y:S02]  /*5e30*/  @!UPT UIADD3 URZ, UPT, UPT, URZ, URZ, URZ ;  /* 0x000000fffffff290 */ /* 0x000fe4000fffe0ff */
[----:B------:R-:W1:Y:S01]  /*5e40*/  @P3 LDC.64 R2, c[0x0][0x8a8] ;  /* 0x00022a00ff023b82 */ /* 0x000e620000000a00 */
[----:B------:R-:W-:Y:S04]  /*5e50*/  @P3 IMAD R0, R58, UR60, RZ ;  /* 0x0000003c3a003c24 */ /* 0x000fe8000f8e02ff */
[----:B-1----:R-:W-:Y:S05]  /*5e60*/  @P3 IMAD.WIDE R2, R0, 0x4, R2 ;  /* 0x0000000400023825 */ /* 0x002fea00078e0202 */
[----:B-----5:R1:W5:Y:S02]  /*5e70*/  @P3 LDG.E R33, desc[UR52][R2.64] ;  /* 0x0000003402213981 */ /* 0x020364000c1e1900 */
[----:B-1----:R-:W2:Y:S02]  /*5e80*/  @!P3 LDC R33, c[0x0][0x8a0] ;  /* 0x00022800ff21bb82 */ /* 0x002ea40000000800 */
.L_x_91:
[----:B-----5:R-:W-:Y:S01]  /*5e90*/  FSETP.NEU.AND P3, PT, R35, RZ, PT ;  /* 0x000000ff2300720b */ /* 0x020fe20003f6d000 */
[----:B------:R-:W-:Y:S01]  /*5ea0*/  IMAD.SHL.U32 R89, R68, 0x4, RZ ;  /* 0x0000000444597824 */ /* 0x000fe200078e00ff */
[----:B------:R-:W-:Y:S01]  /*5eb0*/  SEL R4, RZ, 0xffffffff, P2 ;  /* 0xffffffffff047807 */ /* 0x000fe20001000000 */
[----:B------:R-:W-:Y:S01]  /*5ec0*/  BSSY B1, `(.L_x_92) ;  /* 0x0000043000017945 */ /* 0x000fe20003800000 */
[----:B------:R-:W-:Y:S01]  /*5ed0*/  @P1 LOP3.LUT P2, RZ, R64, 0xff, RZ, 0xc0, !PT ;  /* 0x000000ff40ff1812 */ /* 0x000fe2000784c0ff */
[----:B------:R-:W-:Y:S01]  /*5ee0*/  VIADD R84, R89, UR36 ;  /* 0x0000002459547c36 */ /* 0x000fe20008000000 */
[----:B------:R-:W-:Y:S01]  /*5ef0*/  @P1 SEL R0, RZ, 0xffffffff, P3 ;  /* 0xffffffffff001807 */ /* 0x000fe20001800000 */
[----:B------:R-:W-:Y:S01]  /*5f00*/  IMAD.MOV.U32 R90, RZ, RZ, 0x1 ;  /* 0x00000001ff5a7424 */ /* 0x000fe200078e00ff */
[----:B------:R-:W-:Y:S01]  /*5f10*/  LOP3.LUT R74, R74, 0x1, RZ, 0x3c, !PT ;  /* 0x000000014a4a7812 */ /* 0x000fe200078e3cff */
[----:B------:R-:W-:Y:S01]  /*5f20*/  IMAD.MOV.U32 R88, RZ, RZ, RZ ;  /* 0x000000ffff587224 */ /* 0x000fe200078e00ff */
[----:B------:R-:W-:Y:S02]  /*5f30*/  @P0 SEL R0, R4, R0, !P2 ;  /* 0x0000000004000207 */ /* 0x000fe40005000000 */
[----:B------:R-:W-:Y:S02]  /*5f40*/  CS2R R54, SRZ ;  /* 0x0000000000367805 */ /* 0x000fe4000001ff00 */
[----:B------:R-:W-:Y:S02]  /*5f50*/  LEA R86, R31, UR36, 0x3 ;  /* 0x000000241f567c11 */ /* 0x000fe4000f8e18ff */
[----:B------:R-:W-:Y:S02]  /*5f60*/  CS2R R52, SRZ ;  /* 0x0000000000347805 */ /* 0x000fe4000001ff00 */
[----:B------:R-:W-:Y:S02]  /*5f70*/  @P1 LOP3.LUT R0, R0, 0x1, RZ, 0xc0, !PT ;  /* 0x0000000100001812 */ /* 0x000fe400078ec0ff */
[----:B------:R-:W-:Y:S02]  /*5f80*/  CS2R R50, SRZ ;  /* 0x0000000000327805 */ /* 0x000fe4000001ff00 */
[----:B------:R-:W-:Y:S02]  /*5f90*/  SHF.L.U32 R2, R73, 0x1f, RZ ;  /* 0x0000001f49027819 */ /* 0x000fe400000006ff */
[----:B------:R-:W-:Y:S02]  /*5fa0*/  CS2R R48, SRZ ;  /* 0x0000000000307805 */ /* 0x000fe4000001ff00 */
[----:B------:R-:W-:Y:S02]  /*5fb0*/  ISETP.NE.U32.OR P6, PT, R0, 0x1, !P1 ;  /* 0x000000010000780c */ /* 0x000fe40004fc5470 */
[----:B------:R-:W-:Y:S02]  /*5fc0*/  CS2R R46, SRZ ;  /* 0x00000000002e7805 */ /* 0x000fe4000001ff00 */
[----:B------:R-:W-:Y:S02]  /*5fd0*/  PLOP3.LUT P2, PT, PT, PT, UP1, 0x80, 0x8 ;  /* 0x000000000008781c */ /* 0x000fe40003f4f018 */
[----:B------:R-:W-:Y:S02]  /*5fe0*/  CS2R R44, SRZ ;  /* 0x00000000002c7805 */ /* 0x000fe4000001ff00 */
[----:B------:R-:W-:Y:S02]  /*5ff0*/  LEA.HI R34, R31, R31, RZ, 0x1 ;  /* 0x0000001f1f227211 */ /* 0x000fe400078f08ff */
[----:B------:R-:W-:Y:S02]  /*6000*/  CS2R R42, SRZ ;  /* 0x00000000002a7805 */ /* 0x000fe4000001ff00 */
[----:B------:R-:W-:Y:S02]  /*6010*/  LOP3.LUT P4, R79, R64, 0xff, RZ, 0xc0, !PT ;  /* 0x000000ff404f7812 */ /* 0x000fe4000788c0ff */
[----:B------:R-:W-:Y:S02]  /*6020*/  CS2R R40, SRZ ;  /* 0x0000000000287805 */ /* 0x000fe4000001ff00 */
[----:B------:R-:W-:Y:S01]  /*6030*/  SEL R3, RZ, 0xffffffff, P3 ;  /* 0xffffffffff037807 */ /* 0x000fe20001800000 */
[----:B------:R-:W-:Y:S01]  /*6040*/  VIADD R83, R84, 0x400 ;  /* 0x0000040054537836 */ /* 0x000fe20000000000 */
[----:B------:R-:W-:Y:S01]  /*6050*/  P2R R81, PR, RZ, 0x40 ;  /* 0x00000040ff517803 */ /* 0x000fe20000000000 */
[----:B------:R-:W-:Y:S01]  /*6060*/  IMAD.IADD R82, R75, 0x1, R84 ;  /* 0x000000014b527824 */ /* 0x000fe200078e0254 */
[----:B------:R-:W-:Y:S02]  /*6070*/  @P6 SHF.L.U32 R0, R74, 0x1f, RZ ;  /* 0x0000001f4a006819 */ /* 0x000fe400000006ff */
[----:B------:R-:W-:Y:S02]  /*6080*/  @P2 SEL R3, R4, R3, !P4 ;  /* 0x0000000304032207 */ /* 0x000fe40006000000 */
[----:B------:R1:W3:Y:S02]  /*6090*/  @P6 SYNCS.PHASECHK.TRANS64.TRYWAIT P1, [UR36+0x20], R0 ;  /* 0x00002000ff0065a7 */ /* 0x0002e40008021124 */
[----:B------:R-:W-:Y:S04]  /*60a0*/  LOP3.LUT R3, R3, 0x1, RZ, 0xc0, !PT ;  /* 0x0000000103037812 */ /* 0x000fe800078ec0ff */
[----:B------:R-:W-:Y:S04]  /*60b0*/  ISETP.NE.U32.AND P5, PT, R3, 0x1, PT ;  /* 0x000000010300780c */ /* 0x000fe80003fa5070 */
[----:B------:R-:W-:Y:S01]  /*60c0*/  P2R R91, PR, RZ, 0x20 ;  /* 0x00000020ff5b7803 */ /* 0x000fe20000000000 */
[----:B------:R4:W2:Y:S01]  /*60d0*/  SYNCS.PHASECHK.TRANS64.TRYWAIT P0, [R86+URZ+0x90], R2 ;  /* 0x00009002560075a7 */ /* 0x0008a200080011ff */
[C---:B-1----:R-:W-:Y:S01]  /*60e0*/  IMAD.SHL.U32 R0, R34.reuse, 0x40, RZ ;  /* 0x0000004022007824 */ /* 0x042fe200078e00ff */
[----:B------:R-:W-:Y:S04]  /*60f0*/  LOP3.LUT R34, R34, 0xffe, RZ, 0xc0, !PT ;  /* 0x00000ffe22227812 */ /* 0x000fe800078ec0ff */
[----:B------:R-:W-:Y:S01]  /*6100*/  LOP3.LUT R0, R0, 0xffffff80, RZ, 0xc0, !PT ;  /* 0xffffff8000007812 */ /* 0x000fe200078ec0ff */
[----:B------:R-:W-:Y:S04]  /*6110*/  IMAD.IADD R34, R31, 0x1, -R34 ;  /* 0x000000011f227824 */ /* 0x000fe800078e0a22 */
[----:B------:R-:W-:Y:S04]  /*6120*/  IMAD.IADD R0, R32, 0x1, R0 ;  /* 0x0000000120007824 */ /* 0x000fe800078e0200 */
[----:B------:R-:W-:Y:S01]  /*6130*/  IMAD R34, R34, 0x100000, R0 ;  /* 0x0010000022227824 */ /* 0x000fe200078e0200 */
[----:B---3--:R-:W-:Y:S01]  /*6140*/  @P6 SEL R90, RZ, 0x1, !P1 ;  /* 0x00000001ff5a6807 */ /* 0x008fe20004800000 */
[----:B----4-:R-:W-:Y:S06]  /*6150*/  @!P6 BRA `(.L_x_93) ;  /* 0x000000000064e947 */ /* 0x010fec0003800000 */
[----:B------:R-:W-:Y:S01]  /*6160*/  @P5 IMAD R5, R76, 0x4, R83 ;  /* 0x000000044c055824 */ /* 0x000fe200078e0253 */
[----:B------:R-:W-:Y:S01]  /*6170*/  ISETP.NE.AND P1, PT, R90, RZ, PT ;  /* 0x000000ff5a00720c */ /* 0x000fe20003f25270 */
[----:B------:R-:W-:Y:S01]  /*6180*/  IMAD.MOV.U32 R54, RZ, RZ, RZ ;  /* 0x000000ffff367224 */ /* 0x000fe200078e00ff */
[----:B------:R-:W-:Y:S01]  /*6190*/  BSSY B0, `(.L_x_94) ;  /* 0x000000d000007945 */ /* 0x000fe20003800000 */
[----:B------:R-:W-:Y:S01]  /*61a0*/  @P5 IMAD.IADD R4, R75, 0x1, R5 ;  /* 0x000000014b045824 */ /* 0x000fe200078e0205 */
[----:B------:R-:W-:Y:S02]  /*61b0*/  CS2R R50, SRZ ;  /* 0x0000000000327805 */ /* 0x000fe4000001ff00 */
[----:B------:R-:W-:Y:S02]  /*61c0*/  CS2R R48, SRZ ;  /* 0x0000000000307805 */ /* 0x000fe4000001ff00 */
[----:B------:R-:W-:Y:S02]  /*61d0*/  CS2R R52, SRZ ;  /* 0x0000000000347805 */ /* 0x000fe4000001ff00 */
[----:B------:R-:W-:Y:S02]  /*61e0*/  CS2R R42, SRZ ;  /* 0x00000000002a7805 */ /* 0x000fe4000001ff00 */
[----:B------:R-:W-:Y:S02]  /*61f0*/  CS2R R40, SRZ ;  /* 0x0000000000287805 */ /* 0x000fe4000001ff00 */
[----:B------:R-:W-:Y:S02]  /*6200*/  CS2R R46, SRZ ;  /* 0x00000000002e7805 */ /* 0x000fe4000001ff00 */
[----:B------:R-:W-:Y:S01]  /*6210*/  CS2R R44, SRZ ;  /* 0x00000000002c7805 */ /* 0x000fe2000001ff00 */
[----:B------:R-:W-:Y:S06]  /*6220*/  @P1 BRA `(.L_x_95) ;  /* 0x00000000000c1947 */ /* 0x000fec0003800000 */
[----:B------:R-:W-:Y:S04]  /*6230*/  SHF.L.U32 R3, R74, 0x1f, RZ ;  /* 0x0000001f4a037819 */ /* 0x000fe800000006ff */
[----:B------:R-:W1:Y:S02]  /*6240*/  SYNCS.PHASECHK.TRANS64.TRYWAIT P1, [UR36+0x20], R3 ;  /* 0x00002003ff0075a7 */ /* 0x000e640008021124 */
[----:B-1----:R-:W-:Y:S05]  /*6250*/  @!P1 BRA `(.L_x_96) ;  /* 0x0000002800589947 */ /* 0x002fea0003800000 */
.L_x_95:
[----:B------:R-:W-:Y:S05]  /*6260*/  BSYNC B0 ;  /* 0x0000000000007941 */ /* 0x000fea0003800000 */
.L_x_94:
[----:B------:R-:W-:Y:S01]  /*6270*/  ISETP.NE.AND P1, PT, R91, RZ, PT ;  /* 0x000000ff5b00720c */ /* 0x000fe20003f25270 */
[----:B------:R-:W-:Y:S11]  /*6280*/  HFMA2 R88, -RZ, RZ, 0, 5.9604644775390625e-08 ;  /* 0x00000001ff587431 */ /* 0x000ff600000001ff */
[----:B------:R-:W-:Y:S01]  /*6290*/  @!UPT UIADD3 URZ, UPT, UPT, URZ, URZ, URZ ;  /* 0x000000fffffff290 */ /* 0x000fe2000fffe0ff */
[----:B------:R-:W-:Y:S05]  /*62a0*/  @P1 WARPSYNC.ALL ;  /* 0x0000000000001948 */ /* 0x000fea0003800000 */
[----:B------:R3:W4:Y:S04]  /*62b0*/  @P1 LDSM.16.M88.4 R48, [R5] ;  /* 0x000000000530183b */ /* 0x0007280000000200 */
[----:B------:R3:W1:Y:S04]  /*62c0*/  @P1 LDSM.16.M88.4 R52, [R4] ;  /* 0x000000000434183b */ /* 0x0006680000000200 */
[----:B------:R3:W1:Y:S04]  /*62d0*/  @P1 LDSM.16.M88.4 R40, [R89+UR36+0x400] ;  /* 0x000400245928183b */ /* 0x0006680008000200 */
[----:B------:R3:W1:Y:S02]  /*62e0*/  @P1 LDSM.16.M88.4 R44, [R82+0x400] ;  /* 0x00040000522c183b */ /* 0x0006640000000200 */
.L_x_93:
[----:B------:R-:W-:Y:S05]  /*62f0*/  BSYNC B1 ;  /* 0x0000000000017941 */ /* 0x000fea0003800000 */
.L_x_92:
[----:B-1----:R-:W-:Y:S04]  /*6300*/  SHF.R.U32.HI R0, RZ, 0x15, R34 ;  /* 0x00000015ff007819 */ /* 0x002fe80000011622 */
[----:B------:R-:W-:Y:S01]  /*6310*/  LOP3.LUT P1, RZ, R0, 0x3, R69, 0x48, !PT ;  /* 0x0000000300ff7812 */ /* 0x000fe20007824845 */
[----:B------:R-:W-:Y:S01]  /*6320*/  @!UPT UIADD3 URZ, UPT, UPT, URZ, URZ, URZ ;  /* 0x000000fffffff290 */ /* 0x000fe2000fffe0ff */
[----:B--2---:R-:W-:Y:S11]  /*6330*/  @P0 BRA `(.L_x_97) ;  /* 0x0000000000080947 */ /* 0x004ff60003800000 */
[----:B------:R-:W1:Y:S02]  /*6340*/  SYNCS.PHASECHK.TRANS64.TRYWAIT P0, [R86+URZ+0x90], R2 ;  /* 0x00009002560075a7 */ /* 0x000e6400080011ff */
[----:B-1----:R-:W-:Y:S05]  /*6350*/  @!P0 BRA `(.L_x_98) ;  /* 0x0000002800308947 */ /* 0x002fea0003800000 */
.L_x_97:
[----:B------:R-:W-:Y:S05]  /*6360*/  @!P1 BRA `(.L_x_99) ;  /* 0x0000000000409947 */ /* 0x000fea0003800000 */
[----:B------:R-:W3:Y:S01]  /*6370*/  LDCU.64 UR8, c[0x4][0x70] ;  /* 0x01000e00ff0877ac */ /* 0x000ee20008000a00 */
[----:B------:R-:W-:Y:S01]  /*6380*/  MOV R3, 0x0 ;  /* 0x0000000000037802 */ /* 0x000fe20000000f00 */
[----:B------:R-:W-:Y:S02]  /*6390*/  HFMA2 R12, -RZ, RZ, 0, 5.9604644775390625e-08 ;  /* 0x00000001ff0c7431 */ /* 0x000fe400000001ff */
[----:B------:R-:W-:Y:S02]  /*63a0*/  IMAD.MOV.U32 R8, RZ, RZ, 0x192 ;  /* 0x00000192ff087424 */ /* 0x000fe400078e00ff */
[----:B------:R-:W-:Y:S01]  /*63b0*/  IMAD.MOV.U32 R13, RZ, RZ, RZ ;  /* 0x000000ffff0d7224 */ /* 0x000fe200078e00ff */
[----:B------:R-:W2:Y:S01]  /*63c0*/  LDCU.64 UR6, c[0x4][0x78] ;  /* 0x01000f00ff0677ac */ /* 0x000ea20008000a00 */
[----:B-1----:R-:W1:Y:S01]  /*63d0*/  LDC.64 R2, c[0x4][R3] ;  /* 0x0100000003027b82 */ /* 0x002e620000000a00 */
[----:B------:R-:W5:Y:S01]  /*63e0*/  LDCU.64 UR4, c[0x4][0x10] ;  /* 0x01000200ff0477ac */ /* 0x000f620008000a00 */
[----:B---3--:R-:W-:Y:S01]  /*63f0*/  MOV R5, UR9 ;  /* 0x0000000900057c02 */ /* 0x008fe20008000f00 */
[----:B------:R-:W-:Y:S01]  /*6400*/  IMAD.U32 R4, RZ, RZ, UR8 ;  /* 0x00000008ff047e24 */ /* 0x000fe2000f8e00ff */
[----:B--2---:R-:W-:Y:S01]  /*6410*/  MOV R7, UR7 ;  /* 0x0000000700077c02 */ /* 0x004fe20008000f00 */
[----:B------:R-:W-:Y:S01]  /*6420*/  IMAD.U32 R6, RZ, RZ, UR6 ;  /* 0x00000006ff067e24 */ /* 0x000fe2000f8e00ff */
[----:B-----5:R-:W-:Y:S01]  /*6430*/  MOV R11, UR5 ;  /* 0x00000005000b7c02 */ /* 0x020fe20008000f00 */
[----:B------:R-:W-:Y:S02]  /*6440*/  IMAD.U32 R10, RZ, RZ, UR4 ;  /* 0x00000004ff0a7e24 */ /* 0x000fe4000f8e00ff */
[----:B------:R-:W-:Y:S07]  /*6450*/  LEPC R20, `(.L_x_99) ;  /* 0x000000001014794e */ /* 0x000fee0000000000 */
[----:B-1--4-:R-:W-:Y:S05]  /*6460*/  CALL.ABS.NOINC R2 ;  /* 0x0000000002007343 */ /* 0x012fea0003c00000 */
.L_x_99:
[----:B------:R-:W-:Y:S05]  /*6470*/  WARPSYNC.ALL ;  /* 0x0000000000007948 */ /* 0x000fea0003800000 */
[----:B------:R-:W-:Y:S01]  /*6480*/  R2UR UR4, R34 ;  /* 0x00000000220472ca */ /* 0x000fe200000e0000 */
[----:B------:R-:W-:Y:S01]  /*6490*/  BSSY.RECONVERGENT B0, `(.L_x_100) ;  /* 0x000003c000007945 */ /* 0x000fe20003800200 */
[----:B------:R-:W-:Y:S02]  /*64a0*/  SHF.L.U32 R87, R76, 0x2, RZ ;  /* 0x000000024c577819 */ /* 0x000fe400000006ff */
[----:B------:R-:W-:Y:S02]  /*64b0*/  ISETP.NE.AND P0, PT, R77, RZ, PT ;  /* 0x000000ff4d00720c */ /* 0x000fe40003f05270 */
[----:B------:R-:W-:Y:S04]  /*64c0*/  IADD3 R83, PT, PT, R83, R87, RZ ;  /* 0x0000005753537210 */ /* 0x000fe80007ffe0ff */
[----:B------:R-:W-:Y:S03]  /*64d0*/  IADD3 R85, PT, PT, R75, R83, RZ ;  /* 0x000000534b557210 */ /* 0x000fe60007ffe0ff */
[----:B---3--:R-:W2:Y:S02]  /*64e0*/  LDTM.16dp128bit.x8 R4, tmem[UR4] ;  /* 0x00000004000479ee */ /* 0x008ea40008180000 */
[C---:B--2---:R-:W-:Y:S01]  /*64f0*/  FMUL R0, R33.reuse, R4 ;  /* 0x0000000421007220 */ /* 0x044fe20000400000 */
[C---:B-1----:R-:W-:Y:S01]  /*6500*/  FMUL R2, R33.reuse, R5 ;  /* 0x0000000521027220 */ /* 0x042fe20000400000 */
[C---:B------:R-:W-:Y:S01]  /*6510*/  FMUL R3, R33.reuse, R6 ;  /* 0x0000000621037220 */ /* 0x040fe20000400000 */
[----:B------:R-:W-:Y:S01]  /*6520*/  FMUL R7, R33, R7 ;  /* 0x0000000721077220 */ /* 0x000fe20000400000 */
[----:B------:R-:W-:Y:S01]  /*6530*/  FFMA R36, R35, R40, R0 ;  /* 0x0000002823247223 */ /* 0x000fe20000000000 */
        /* <DEDUP_REMOVED lines=10> */
[----:B------:R1:W-:Y:S01]  /*65e0*/  STSM.16.M88.4 [R84+0x400], R36 ;  /* 0x0004002454007844 */ /* 0x0003e20000000200 */
[----:B------:R-:W-:Y:S01]  /*65f0*/  FMUL R9, R33, R13 ;  /* 0x0000000d21097220 */ /* 0x000fe20000400000 */
[----:B------:R-:W-:Y:S01]  /*6600*/  FFMA R6, R35, R46, R6 ;  /* 0x0000002e23067223 */ /* 0x000fe20000000006 */
[----:B------:R-:W-:Y:S01]  /*6610*/  FMUL R10, R33, R14 ;  /* 0x0000000e210a7220 */ /* 0x000fe20000400000 */
[----:B------:R-:W-:Y:S01]  /*6620*/  FFMA R7, R35, R47, R11 ;  /* 0x0000002f23077223 */ /* 0x000fe2000000000b */
[----:B------:R-:W-:Y:S01]  /*6630*/  FMUL R15, R33, R15 ;  /* 0x0000000f210f7220 */ /* 0x000fe20000400000 */
[----:B----4-:R-:W-:Y:S01]  /*6640*/  FFMA R8, R35, R48, R8 ;  /* 0x0000003023087223 */ /* 0x010fe20000000008 */
        /* <DEDUP_REMOVED lines=8> */
[C---:B------:R-:W-:Y:S01]  /*66d0*/  FFMA R12, R35.reuse, R52, R12 ;  /* 0x00000034230c7223 */ /* 0x040fe2000000000c */
[C---:B------:R-:W-:Y:S01]  /*66e0*/  FFMA R13, R35.reuse, R53, R13 ;  /* 0x00000035230d7223 */ /* 0x040fe2000000000d */
[C---:B------:R-:W-:Y:S01]  /*66f0*/  FFMA R14, R35.reuse, R54, R14 ;  /* 0x00000036230e7223 */ /* 0x040fe2000000000e */
[----:B------:R1:W-:Y:S01]  /*6700*/  STSM.16.M88.4 [R83], R8 ;  /* 0x0000000853007844 */ /* 0x0003e20000000200 */
[----:B------:R-:W-:Y:S05]  /*6710*/  FFMA R15, R35, R55, R19 ;  /* 0x00000037230f7223 */ /* 0x000fea0000000013 */
[----:B------:R1:W-:Y:S01]  /*6720*/  STSM.16.M88.4 [R85], R12 ;  /* 0x0000000c55007844 */ /* 0x0003e20000000200 */
[----:B------:R-:W-:Y:S01]  /*6730*/  @!PT LDS RZ, [RZ] ;  /* 0x00000000fffff984 */ /* 0x000fe20000000800 */
[----:B------:R-:W-:Y:S01]  /*6740*/  @!PT LDS RZ, [RZ] ;  /* 0x00000000fffff984 */ /* 0x000fe20000000800 */
[----:B------:R-:W-:Y:S01]  /*6750*/  @!PT LDS RZ, [RZ] ;  /* 0x00000000fffff984 */ /* 0x000fe20000000800 */
[----:B------:R-:W-:Y:S01]  /*6760*/  @!PT LDS RZ, [RZ] ;  /* 0x00000000fffff984 */ /* 0x000fe20000000800 */
[----:B------:R2:W-:Y:S06]  /*6770*/  MEMBAR.ALL.CTA ;  /* 0x0000000000007992 */ /* 0x0005ec0000008000 */
[----:B--2---:R-:W2:Y:S02]  /*6780*/  FENCE.VIEW.ASYNC.S ;  /* 0x00000000000073c6 */ /* 0x004ea40000000000 */
[----:B--2---:R-:W-:Y:S06]  /*6790*/  BAR.SYNC.DEFER_BLOCKING 0x1, 0x80 ;  /* 0x0042000000007b1d */ /* 0x004fec0000010000 */
[----:B------:R-:W-:Y:S05]  /*67a0*/  @P0 BRA `(.L_x_101) ;  /* 0x0000000000280947 */ /* 0x000fea0003800000 */
[----:B------:R-:W-:Y:S01]  /*67b0*/  UIADD3 UR4, UPT, UPT, UR36, 0x400, URZ ;  /* 0x0000040024047890 */ /* 0x000fe2000fffe0ff */
[----:B------:R-:W-:Y:S05]  /*67c0*/  UMOV UR43, UR60 ;  /* 0x0000003c002b7c82 */ /* 0x000fea0008000000 */
[----:B------:R-:W-:Y:S01]  /*67d0*/  MOV R70, UR4 ;  /* 0x0000000400467c02 */ /* 0x000fe20008000f00 */
[----:B------:R-:W-:Y:S03]  /*67e0*/  UIADD3 UR4, UP0, UPT, UR50, 0x680, URZ ;  /* 0x0000068032047890 */ /* 0x000fe6000ff1e0ff */
[----:B------:R-:W-:Y:S01]  /*67f0*/  R2UR UR40, R70 ;  /* 0x00000000462872ca */ /* 0x000fe200000e0000 */
[----:B------:R-:W-:Y:S11]  /*6800*/  UIADD3.X UR5, UPT, UPT, URZ, UR51, URZ, UP0, !UPT ;  /* 0x00000033ff057290 */ /* 0x000ff600087fe4ff */
[----:B------:R-:W-:Y:S01]  /*6810*/  @!UPT UIADD3 URZ, UPT, UPT, URZ, URZ, URZ ;  /* 0x000000fffffff290 */ /* 0x000fe2000fffe0ff */
[----:B------:R2:W-:Y:S01]  /*6820*/  UTMASTG.3D [UR40], [UR4] ;  /* 0x00000028040073b5 */ /* 0x0005e20008010000 */
[----:B------:R0:W-:Y:S01]  /*6830*/  UTMACMDFLUSH ;  /* 0x00000000000079b7 */ /* 0x0001e20000000000 */
[----:B--2---:R-:W-:Y:S04]  /*6840*/  DEPBAR.LE SB0, 0x1 ;  /* 0x000080400000791a */ /* 0x004fe80000000000 */
.L_x_101:
[----:B------:R-:W-:Y:S05]  /*6850*/  BSYNC.RECONVERGENT B0 ;  /* 0x0000000000007941 */ /* 0x000fea0003800200 */
.L_x_100:
[----:B------:R-:W-:Y:S01]  /*6860*/  BAR.SYNC.DEFER_BLOCKING 0x1, 0x80 ;  /* 0x0042000000007b1d */ /* 0x000fe20000010000 */
[----:B------:R-:W-:Y:S01]  /*6870*/  ISETP.NE.AND P1, PT, R81, RZ, PT ;  /* 0x000000ff5100720c */ /* 0x000fe20003f25270 */
[----:B------:R-:W-:Y:S01]  /*6880*/  UISETP.NE.AND UP0, UPT, UR39, URZ, UPT ;  /* 0x000000ff2700728c */ /* 0x000fe2000bf05270 */
[----:B------:R-:W-:Y:S11]  /*6890*/  LEA R2, R88, UR36, 0x3 ;  /* 0x0000002458027c11 */ /* 0x000ff6000f8e18ff */
[----:B------:R-:W-:Y:S01]  /*68a0*/  @P1 SHF.L.U32 R3, R74, 0x1f, RZ ;  /* 0x0000001f4a031819 */ /* 0x000fe200000006ff */
[----:B------:R-:W-:Y:S06]  /*68b0*/  BRA.U !UP0, `(.L_x_102) ;  /* 0x0000000108247547 */ /* 0x000fec000b800000 */
[----:B-1----:R-:W-:Y:S01]  /*68c0*/  IMAD.U32 R4, RZ, RZ, UR37 ;  /* 0x00000025ff047e24 */ /* 0x002fe2000f8e00ff */
[----:B------:R-:W-:Y:S01]  /*68d0*/  MOV R0, UR45 ;  /* 0x0000002d00007c02 */ /* 0x000fe20008000f00 */
[----:B------:R-:W-:Y:S03]  /*68e0*/  UIADD3 UR4, UPT, UPT, UR37, 0x1, URZ ;  /* 0x0000000125047890 */ /* 0x000fe6000fffe0ff */
[----:B------:R-:W-:Y:S01]  /*68f0*/  @P1 LEA R4, R4, UR36, 0x3 ;  /* 0x0000002404041c11 */ /* 0x000fe2000f8e18ff */
[----:B------:R-:W-:Y:S04]  /*6900*/  UISETP.NE.AND UP0, UPT, UR4, 0x4, UPT ;  /* 0x000000040400788c */ /* 0x000fe8000bf05270 */
[----:B------:R-:W-:Y:S01]  /*6910*/  @P1 VIADD R4, R4, 0x40 ;  /* 0x0000004004041836 */ /* 0x000fe20000000000 */
[----:B------:R-:W-:Y:S04]  /*6920*/  USEL UR37, UR4, URZ, UP0 ;  /* 0x000000ff04257287 */ /* 0x000fe80008000000 */
[----:B------:R-:W-:Y:S04]  /*6930*/  @P1 PRMT R0, R0, 0x654, R4 ;  /* 0x0000065400001816 */ /* 0x000fe80000000004 */
[----:B------:R2:W-:Y:S04]  /*6940*/  @P1 SYNCS.ARRIVE.TRANS64.RED.A1T0 RZ, [R0+URZ], RZ ;  /* 0x000000ff00ff19a7 */ /* 0x0005e800081004ff */
.L_x_102:
[----:B------:R-:W3:Y:S01]  /*6950*/  @P1 SYNCS.PHASECHK.TRANS64.TRYWAIT P0, [R2+URZ+0x20], R3 ;  /* 0x00002003020015a7 */ /* 0x000ee200080011ff */
[----:B------:R-:W-:Y:S01]  /*6960*/  BSSY B1, `(.L_x_103) ;  /* 0x0000017000017945 */ /* 0x000fe20003800000 */
[----:B---3--:R-:W-:Y:S03]  /*6970*/  @P1 SEL R90, RZ, 0x1, !P0 ;  /* 0x00000001ff5a1807 */ /* 0x008fe60004000000 */
[----:B------:R-:W-:Y:S05]  /*6980*/  @!P1 BRA `(.L_x_104) ;  /* 0x0000000000509947 */ /* 0x000fea0003800000 */
[----:B------:R-:W-:Y:S01]  /*6990*/  ISETP.NE.AND P1, PT, R91, RZ, PT ;  /* 0x000000ff5b00720c */ /* 0x000fe20003f25270 */
[----:B------:R-:W-:Y:S01]  /*69a0*/  BSSY B0, `(.L_x_105) ;  /* 0x000000a000007945 */ /* 0x000fe20003800000 */
[----:B------:R-:W-:Y:S11]  /*69b0*/  ISETP.NE.AND P0, PT, R90, RZ, PT ;  /* 0x000000ff5a00720c */ /* 0x000ff60003f05270 */
[----:B-1----:R-:W-:Y:S04]  /*69c0*/  @P1 IMAD R5, R88, 0x2000, R89 ;  /* 0x0000200058051824 */ /* 0x002fe800078e0259 */
[----:B------:R-:W-:Y:S05]  /*69d0*/  @P1 VIADD R4, R5, UR36 ;  /* 0x0000002405041c36 */ /* 0x000fea0008000000 */
[----:B------:R-:W-:Y:S01]  /*69e0*/  @P1 IADD3 R3, PT, PT, R87, R4, RZ ;  /* 0x0000000457031210 */ /* 0x000fe20007ffe0ff */
[----:B------:R-:W-:Y:S01]  /*69f0*/  @P1 IMAD.IADD R4, R75, 0x1, R4 ;  /* 0x000000014b041824 */ /* 0x000fe200078e0204 */
[----:B------:R-:W-:Y:S06]  /*6a00*/  @P0 BRA `(.L_x_106) ;  /* 0x00000000000c0947 */ /* 0x000fec0003800000 */
[----:B--2---:R-:W-:Y:S04]  /*6a10*/  SHF.L.U32 R0, R74, 0x1f, RZ ;  /* 0x0000001f4a007819 */ /* 0x004fe800000006ff */
[----:B------:R-:W1:Y:S02]  /*6a20*/  SYNCS.PHASECHK.TRANS64.TRYWAIT P0, [R2+URZ+0x20], R0 ;  /* 0x00002000020075a7 */ /* 0x000e6400080011ff */
[----:B-1----:R-:W-:Y:S05]  /*6a30*/  @!P0 BRA `(.L_x_107) ;  /* 0x00000020008c8947 */ /* 0x002fea0003800000 */
.L_x_106:
[----:B------:R-:W-:Y:S05]  /*6a40*/  BSYNC B0 ;  /* 0x0000000000007941 */ /* 0x000fea0003800000 */
.L_x_105:
[----:B------:R-:W-:Y:S02]  /*6a50*/  ISETP.NE.AND P0, PT, R91, RZ, PT ;  /* 0x000000ff5b00720c */ /* 0x000fe40003f05270 */
[----:B------:R-:W-:Y:S11]  /*6a60*/  IADD3 R88, PT, PT, R88, 0x1, RZ ;  /* 0x0000000158587810 */ /* 0x000ff60007ffe0ff */
[----:B-12---:R-:W-:Y:S01]  /*6a70*/  @P0 IMAD.IADD R0, R75, 0x1, R3 ;  /* 0x000000014b000824 */ /* 0x006fe200078e0203 */
[----:B------:R-:W-:Y:S05]  /*6a80*/  @P0 WARPSYNC.ALL ;  /* 0x0000000000000948 */ /* 0x000fea0003800000 */
[----:B------:R3:W4:Y:S04]  /*6a90*/  @P0 LDSM.16.M88.4 R40, [R5+UR36+0x400] ;  /* 0x000400240528083b */ /* 0x0007280008000200 */
[----:B------:R3:W1:Y:S04]  /*6aa0*/  @P0 LDSM.16.M88.4 R44, [R4+0x400] ;  /* 0x00040000042c083b */ /* 0x0006680000000200 */
[----:B------:R3:W2:Y:S04]  /*6ab0*/  @P0 LDSM.16.M88.4 R48, [R3+0x400] ;  /* 0x000400000330083b */ /* 0x0006a80000000200 */
[----:B------:R3:W1:Y:S02]  /*6ac0*/  @P0 LDSM.16.M88.4 R52, [R0+0x400] ;  /* 0x000400000034083b */ /* 0x0006640000000200 */
.L_x_104:
[----:B------:R-:W-:Y:S05]  /*6ad0*/  BSYNC B1 ;  /* 0x0000000000017941 */ /* 0x000fea0003800000 */
.L_x_103:
[----:B--23--:R-:W-:Y:S05]  /*6ae0*/  VIADD R0, R34, 0x20 ;  /* 0x0000002022007836 */ /* 0x00cfea0000000000 */
[----:B------:R-:W-:Y:S04]  /*6af0*/  SHF.R.U32.HI R0, RZ, 0x15, R0 ;  /* 0x00000015ff007819 */ /* 0x000fe80000011600 */
[----:B------:R-:W-:Y:S11]  /*6b00*/  LOP3.LUT P0, RZ, R0, 0x3, R69, 0x48, !PT ;  /* 0x0000000300ff7812 */ /* 0x000ff60007804845 */
[----:B------:R-:W-:Y:S02]  /*6b10*/  @!UPT UIADD3 URZ, UPT, UPT, URZ, URZ, URZ ;  /* 0x000000fffffff290 */ /* 0x000fe4000fffe0ff */
[----:B------:R-:W-:Y:S05]  /*6b20*/  @!P0 BRA `(.L_x_108) ;  /* 0x0000000000408947 */ /* 0x000fea0003800000 */
[----:B------:R-:W2:Y:S01]  /*6b30*/  LDCU.64 UR8, c[0x4][0x70] ;  /* 0x01000e00ff0877ac */ /* 0x000ea20008000a00 */
[----:B------:R-:W-:Y:S01]  /*6b40*/  MOV R3, 0x0 ;  /* 0x0000000000037802 */ /* 0x000fe20000000f00 */
[----:B-1----:R-:W-:Y:S02]  /*6b50*/  HFMA2 R12, -RZ, RZ, 0, 5.9604644775390625e-08 ;  /* 0x00000001ff0c7431 */ /* 0x002fe400000001ff */
[----:B------:R-:W-:Y:S02]  /*6b60*/  IMAD.MOV.U32 R8, RZ, RZ, 0x192 ;  /* 0x00000192ff087424 */ /* 0x000fe400078e00ff */
[----:B------:R-:W-:Y:S01]  /*6b70*/  IMAD.MOV.U32 R13, RZ, RZ, RZ ;  /* 0x000000ffff0d7224 */ /* 0x000fe200078e00ff */
[----:B------:R-:W1:Y:S01]  /*6b80*/  LDCU.64 UR6, c[0x4][0x78] ;  /* 0x01000f00ff0677ac */ /* 0x000e620008000a00 */
[----:B------:R-:W3:Y:S01]  /*6b90*/  LDC.64 R2, c[0x4][R3] ;  /* 0x0100000003027b82 */ /* 0x000ee20000000a00 */
[----:B------:R-:W5:Y:S01]  /*6ba0*/  LDCU.64 UR4, c[0x4][0x10] ;  /* 0x01000200ff0477ac */ /* 0x000f620008000a00 */
[----:B--2---:R-:W-:Y:S01]  /*6bb0*/  MOV R5, UR9 ;  /* 0x0000000900057c02 */ /* 0x004fe20008000f00 */
[----:B------:R-:W-:Y:S01]  /*6bc0*/  IMAD.U32 R4, RZ, RZ, UR8 ;  /* 0x00000008ff047e24 */ /* 0x000fe2000f8e00ff */
[----:B-1----:R-:W-:Y:S01]  /*6bd0*/  MOV R7, UR7 ;  /* 0x0000000700077c02 */ /* 0x002fe20008000f00 */
[----:B------:R-:W-:Y:S01]  /*6be0*/  IMAD.U32 R6, RZ, RZ, UR6 ;  /* 0x00000006ff067e24 */ /* 0x000fe2000f8e00ff */
[----:B-----5:R-:W-:Y:S01]  /*6bf0*/  MOV R11, UR5 ;  /* 0x00000005000b7c02 */ /* 0x020fe20008000f00 */
[----:B------:R-:W-:Y:S02]  /*6c00*/  IMAD.U32 R10, RZ, RZ, UR4 ;  /* 0x00000004ff0a7e24 */ /* 0x000fe4000f8e00ff */
[----:B------:R-:W-:Y:S07]  /*6c10*/  LEPC R20, `(.L_x_108) ;  /* 0x000000001014794e */ /* 0x000fee0000000000 */
[----:B---34-:R-:W-:Y:S05]  /*6c20*/  CALL.ABS.NOINC R2 ;  /* 0x0000000002007343 */ /* 0x018fea0003c00000 */
.L_x_108:
[----:B------:R-:W-:Y:S05]  /*6c30*/  WARPSYNC.ALL ;  /* 0x0000000000007948 */ /* 0x000fea0003800000 */
[----:B------:R-:W-:Y:S01]  /*6c40*/  R2UR UR4, R34 ;  /* 0x00000000220472ca */ /* 0x000fe200000e0000 */
[----:B------:R-:W-:Y:S01]  /*6c50*/  BSSY.RECONVERGENT B0, `(.L_x_109) ;  /* 0x0000040000007945 */ /* 0x000fe20003800200 */
[----:B------:R-:W-:Y:S02]  /*6c60*/  ISETP.NE.AND P6, PT, R81, RZ, PT ;  /* 0x000000ff5100720c */ /* 0x000fe40003fc5270 */
[----:B------:R-:W-:Y:S02]  /*6c70*/  ISETP.NE.AND P0, PT, R77, RZ, PT ;  /* 0x000000ff4d00720c */ /* 0x000fe40003f05270 */
[----:B------:R-:W-:Y:S07]  /*6c80*/  MOV R20, UR37 ;  /* 0x0000002500147c02 */ /* 0x000fee0008000f00 */
[----:B-1----:R-:W1:Y:S02]  /*6c90*/  LDTM.16dp128bit.x8 R4, tmem[UR4+0x20] ;  /* 0x00002004000479ee */ /* 0x002e640008180000 */
[----:B------:R-:W-:Y:S01]  /*6ca0*/  @P6 LEA R20, R20, UR36, 0x3 ;  /* 0x0000002414146c11 */ /* 0x000fe2000f8e18ff */
[C---:B-1----:R-:W-:Y:S01]  /*6cb0*/  FMUL R0, R33.reuse, R4 ;  /* 0x0000000421007220 */ /* 0x042fe20000400000 */
[C---:B------:R-:W-:Y:S01]  /*6cc0*/  FMUL R2, R33.reuse, R5 ;  /* 0x0000000521027220 */ /* 0x040fe20000400000 */
[C---:B------:R-:W-:Y:S01]  /*6cd0*/  FMUL R3, R33.reuse, R6 ;  /* 0x0000000621037220 */ /* 0x040fe20000400000 */
[----:B------:R-:W-:Y:S01]  /*6ce0*/  FMUL R7, R33, R7 ;  /* 0x0000000721077220 */ /* 0x000fe20000400000 */
[----:B----4-:R-:W-:Y:S01]  /*6cf0*/  FFMA R36, R35, R40, R0 ;  /* 0x0000002823247223 */ /* 0x010fe20000000000 */
        /* <DEDUP_REMOVED lines=28> */
[----:B------:R1:W-:Y:S01]  /*6ec0*/  STSM.16.M88.4 [R83+0x2000], R8 ;  /* 0x0020000853007844 */ /* 0x0003e20000000200 */
[----:B------:R-:W-:Y:S01]  /*6ed0*/  FFMA R15, R35, R55, R19 ;  /* 0x00000037230f7223 */ /* 0x000fe20000000013 */
[----:B------:R-:W-:Y:S02]  /*6ee0*/  MOV R16, UR45 ;  /* 0x0000002d00107c02 */ /* 0x000fe40008000f00 */
[----:B------:R-:W-:Y:S02]  /*6ef0*/  @P6 IADD3 R17, PT, PT, R20, 0x40, RZ ;  /* 0x0000004014116810 */ /* 0x000fe40007ffe0ff */
[----:B------:R1:W-:Y:S01]  /*6f00*/  STSM.16.M88.4 [R85+0x2000], R12 ;  /* 0x0020000c55007844 */ /* 0x0003e20000000200 */
[----:B------:R-:W-:Y:S02]  /*6f10*/  LEA R0, R88, UR36, 0x3 ;  /* 0x0000002458007c11 */ /* 0x000fe4000f8e18ff */
[----:B------:R-:W-:Y:S01]  /*6f20*/  @P6 PRMT R16, R16, 0x654, R17 ;  /* 0x0000065410106816 */ /* 0x000fe20000000011 */
[----:B------:R-:W-:Y:S01]  /*6f30*/  @!PT LDS RZ, [RZ] ;  /* 0x00000000fffff984 */ /* 0x000fe20000000800 */
[----:B------:R-:W-:Y:S01]  /*6f40*/  @!PT LDS RZ, [RZ] ;  /* 0x00000000fffff984 */ /* 0x000fe20000000800 */
[----:B------:R-:W-:Y:S01]  /*6f50*/  @!PT LDS RZ, [RZ] ;  /* 0x00000000fffff984 */ /* 0x000fe20000000800 */
[----:B------:R-:W-:Y:S01]  /*6f60*/  @!PT LDS RZ, [RZ] ;  /* 0x00000000fffff984 */ /* 0x000fe20000000800 */
[----:B------:R2:W-:Y:S06]  /*6f70*/  MEMBAR.ALL.CTA ;  /* 0x0000000000007992 */ /* 0x0005ec0000008000 */
[----:B--2---:R-:W2:Y:S01]  /*6f80*/  FENCE.VIEW.ASYNC.S ;  /* 0x00000000000073c6 */ /* 0x004ea20000000000 */
[----:B------:R-:W-:Y:S01]  /*6f90*/  @P6 SHF.L.U32 R2, R74, 0x1f, RZ ;  /* 0x0000001f4a026819 */ /* 0x000fe200000006ff */
[----:B--2---:R-:W-:Y:S06]  /*6fa0*/  BAR.SYNC.DEFER_BLOCKING 0x1, 0x80 ;  /* 0x0042000000007b1d */ /* 0x004fec0000010000 */
[----:B------:R-:W-:Y:S05]  /*6fb0*/  @P0 BRA `(.L_x_110) ;  /* 0x0000000000240947 */ /* 0x000fea0003800000 */
[----:B------:R-:W-:Y:S02]  /*6fc0*/  UIADD3 UR4, UP0, UPT, UR50, 0x680, URZ ;  /* 0x0000068032047890 */ /* 0x000fe4000ff1e0ff */
[----:B------:R-:W-:Y:S02]  /*6fd0*/  UIADD3 UR9, UPT, UPT, UR41, 0x20, URZ ;  /* 0x0000002029097890 */ /* 0x000fe4000fffe0ff */
[----:B------:R-:W-:Y:S02]  /*6fe0*/  UIADD3 UR8, UPT, UPT, UR36, 0x2400, URZ ;  /* 0x0000240024087890 */ /* 0x000fe4000fffe0ff */
[----:B------:R-:W-:Y:S01]  /*6ff0*/  UIADD3.X UR5, UPT, UPT, URZ, UR51, URZ, UP0, !UPT ;  /* 0x00000033ff057290 */ /* 0x000fe200087fe4ff */
[----:B------:R-:W-:Y:S01]  /*7000*/  UMOV UR10, UR42 ;  /* 0x0000002a000a7c82 */ /* 0x000fe20008000000 */
[----:B------:R-:W-:Y:S07]  /*7010*/  UMOV UR11, UR60 ;  /* 0x0000003c000b7c82 */ /* 0x000fee0008000000 */
[----:B------:R2:W-:Y:S01]  /*7020*/  UTMASTG.3D [UR8], [UR4] ;  /* 0x00000008040073b5 */ /* 0x0005e20008010000 */
[----:B------:R0:W-:Y:S01]  /*7030*/  UTMACMDFLUSH ;  /* 0x00000000000079b7 */ /* 0x0001e20000000000 */
[----:B--2---:R-:W-:Y:S04]  /*7040*/  DEPBAR.LE SB0, 0x1 ;  /* 0x000080400000791a */ /* 0x004fe80000000000 */
.L_x_110:
[----:B------:R-:W-:Y:S05]  /*7050*/  BSYNC.RECONVERGENT B0 ;  /* 0x0000000000007941 */ /* 0x000fea0003800200 */
.L_x_109:
[----:B------:R-:W-:Y:S01]  /*7060*/  BAR.SYNC.DEFER_BLOCKING 0x1, 0x80 ;  /* 0x0042000000007b1d */ /* 0x000fe20000010000 */
[----:B------:R-:W-:Y:S04]  /*7070*/  UIADD3 UR4, UPT, UPT, UR37, 0x1, URZ ;  /* 0x0000000125047890 */ /* 0x000fe8000fffe0ff */
[----:B------:R-:W-:Y:S04]  /*7080*/  UISETP.NE.AND UP0, UPT, UR4, 0x4, UPT ;  /* 0x000000040400788c */ /* 0x000fe8000bf05270 */
[----:B------:R-:W-:Y:S01]  /*7090*/  USEL UR38, UR4, URZ, UP0 ;  /* 0x000000ff04267287 */ /* 0x000fe20008000000 */
[----:B------:R2:W-:Y:S01]  /*70a0*/  @P6 SYNCS.ARRIVE.TRANS64.RED.A1T0 RZ, [R16+URZ], RZ ;  /* 0x000000ff10ff69a7 */ /* 0x0005e200081004ff */
[----:B------:R-:W-:Y:S01]  /*70b0*/  BSSY B1, `(.L_x_111) ;  /* 0x0000018000017945 */ /* 0x000fe20003800000 */
[----:B------:R-:W3:Y:S02]  /*70c0*/  @P6 SYNCS.PHASECHK.TRANS64.TRYWAIT P0, [R0+URZ+0x20], R2 ;  /* 0x00002002000065a7 */ /* 0x000ee400080011ff */
[----:B---3--:R-:W-:Y:S01]  /*70d0*/  @P6 SEL R90, RZ, 0x1, !P0 ;  /* 0x00000001ff5a6807 */ /* 0x008fe20004000000 */
[----:B--2---:R-:W-:Y:S06]  /*70e0*/  @!P6 BRA `(.L_x_112) ;  /* 0x000000000050e947 */ /* 0x004fec0003800000 */
        /* <DEDUP_REMOVED lines=8> */
[----:B------:R-:W-:Y:S04]  /*7170*/  SHF.L.U32 R5, R74, 0x1f, RZ ;  /* 0x0000001f4a057819 */ /* 0x000fe800000006ff */
[----:B------:R-:W1:Y:S02]  /*7180*/  SYNCS.PHASECHK.TRANS64.TRYWAIT P0, [R0+URZ+0x20], R5 ;  /* 0x00002005000075a7 */ /* 0x000e6400080011ff */
[----:B-1----:R-:W-:Y:S05]  /*7190*/  @!P0 BRA `(.L_x_115) ;  /* 0x0000001800c88947 */ /* 0x002fea0003800000 */
.L_x_114:
[----:B------:R-:W-:Y:S05]  /*71a0*/  BSYNC B0 ;  /* 0x0000000000007941 */ /* 0x000fea0003800000 */
.L_x_113:
[----:B------:R-:W-:Y:S02]  /*71b0*/  ISETP.NE.AND P0, PT, R91, RZ, PT ;  /* 0x000000ff5b00720c */ /* 0x000fe40003f05270 */
[----:B------:R-:W-:Y:S11]  /*71c0*/  IADD3 R88, PT, PT, R88, 0x1, RZ ;  /* 0x0000000158587810 */ /* 0x000ff60007ffe0ff */
[----:B-1----:R-:W-:Y:S01]  /*71d0*/  @P0 IMAD.IADD R0, R75, 0x1, R2 ;  /* 0x000000014b000824 */ /* 0x002fe200078e0202 */
[----:B------:R-:W-:Y:S05]  /*71e0*/  @P0 WARPSYNC.ALL ;  /* 0x0000000000000948 */ /* 0x000fea0003800000 */
[----:B------:R2:W3:Y:S04]  /*71f0*/  @P0 LDSM.16.M88.4 R40, [R4+UR36+0x400] ;  /* 0x000400240428083b */ /* 0x0004e80008000200 */
[----:B------:R2:W4:Y:S04]  /*7200*/  @P0 LDSM.16.M88.4 R44, [R3+0x400] ;  /* 0x00040000032c083b */ /* 0x0005280000000200 */
[----:B------:R2:W1:Y:S04]  /*7210*/  @P0 LDSM.16.M88.4 R48, [R2+0x400] ;  /* 0x000400000230083b */ /* 0x0004680000000200 */
[----:B------:R2:W1:Y:S02]  /*7220*/  @P0 LDSM.16.M88.4 R52, [R0+0x400] ;  /* 0x000400000034083b */ /* 0x0004640000000200 */
.L_x_112:
[----:B------:R-:W-:Y:S05]  /*7230*/  BSYNC B1 ;  /* 0x0000000000017941 */ /* 0x000fea0003800000 */
.L_x_111:
[----:B--2---:R-:W-:Y:S05]  /*7240*/  VIADD R0, R34, 0x40 ;  /* 0x0000004022007836 */ /* 0x004fea0000000000 */
        /* <DEDUP_REMOVED lines=20> */
.L_x_116:
        /* <DEDUP_REMOVED lines=12> */
[----:B---3--:R-:W-:Y:S01]  /*7450*/  FFMA R36, R35, R40, R0 ;  /* 0x0000002823247223 */ /* 0x008fe20000000000 */
[----:B------:R-:W-:Y:S01]  /*7460*/  FMUL R4, R33, R8 ;  /* 0x0000000821047220 */ /* 0x000fe20000400000 */
[----:B------:R-:W-:Y:S01]  /*7470*/  FFMA R37, R35, R41, R2 ;  /* 0x0000002923257223 */ /* 0x000fe20000000002 */
        /* <DEDUP_REMOVED lines=51> */
.L_x_118:
[----:B------:R-:W-:Y:S05]  /*77b0*/  BSYNC.RECONVERGENT B0 ;  /* 0x0000000000007941 */ /* 0x000fea0003800200 */
.L_x_117:
        /* <DEDUP_REMOVED lines=12> */
[----:B------:R-:W-:Y:S04]  /*7880*/  @P1 IMAD R88, R88, 0x2000, R89 ;  /* 0x0000200058581824 */ /* 0x000fe800078e0259 */
[----:B------:R-:W-:Y:S05]  /*7890*/  @P1 VIADD R3, R88, UR36 ;  /* 0x0000002458031c36 */ /* 0x000fea0008000000 */
[----:B------:R-:W-:Y:S01]  /*78a0*/  @P1 IADD3 R87, PT, PT, R87, R3, RZ ;  /* 0x0000000357571210 */ /* 0x000fe20007ffe0ff */
[----:B------:R-:W-:Y:S01]  /*78b0*/  @P1 IMAD.IADD R3, R75, 0x1, R3 ;  /* 0x000000014b031824 */ /* 0x000fe200078e0203 */
[----:B------:R-:W-:Y:S06]  /*78c0*/  @P0 BRA `(.L_x_122) ;  /* 0x00000000000c0947 */ /* 0x000fec0003800000 */
[----:B------:R-:W-:Y:S04]  /*78d0*/  SHF.L.U32 R0, R74, 0x1f, RZ ;  /* 0x0000001f4a007819 */ /* 0x000fe800000006ff */
[----:B------:R-:W2:Y:S02]  /*78e0*/  SYNCS.PHASECHK.TRANS64.TRYWAIT P0, [R2+URZ+0x20], R0 ;  /* 0x00002000020075a7 */ /* 0x000ea400080011ff */
[----:B--2---:R-:W-:Y:S05]  /*78f0*/  @!P0 BRA `(.L_x_123) ;  /* 0x0000001400048947 */ /* 0x004fea0003800000 */
.L_x_122:
[----:B------:R-:W-:Y:S05]  /*7900*/  BSYNC B0 ;  /* 0x0000000000007941 */ /* 0x000fea0003800000 */
.L_x_121:
[----:B------:R-:W-:Y:S11]  /*7910*/  ISETP.NE.AND P0, PT, R91, RZ, PT ;  /* 0x000000ff5b00720c */ /* 0x000ff60003f05270 */
[----:B------:R-:W-:Y:S02]  /*7920*/  @!UPT UIADD3 URZ, UPT, UPT, URZ, URZ, URZ ;  /* 0x000000fffffff290 */ /* 0x000fe4000fffe0ff */
[----:B--2---:R-:W-:Y:S01]  /*7930*/  @P0 IADD3 R0, PT, PT, R75, R87, RZ ;  /* 0x000000574b000210 */ /* 0x004fe20007ffe0ff */
[----:B------:R-:W-:Y:S05]  /*7940*/  @P0 WARPSYNC.ALL ;  /* 0x0000000000000948 */ /* 0x000fea0003800000 */
[----:B------:R2:W3:Y:S04]  /*7950*/  @P0 LDSM.16.M88.4 R40, [R88+UR36+0x400] ;  /* 0x000400245828083b */ /* 0x0004e80008000200 */
[----:B------:R2:W4:Y:S04]  /*7960*/  @P0 LDSM.16.M88.4 R44, [R3+0x400] ;  /* 0x00040000032c083b */ /* 0x0005280000000200 */
[----:B------:R2:W1:Y:S04]  /*7970*/  @P0 LDSM.16.M88.4 R48, [R87+0x400] ;  /* 0x000400005730083b */ /* 0x0004680000000200 */
[----:B------:R2:W1:Y:S02]  /*7980*/  @P0 LDSM.16.M88.4 R52, [R0+0x400] ;  /* 0x000400000034083b */ /* 0x0004640000000200 */
.L_x_120:
[----:B------:R-:W-:Y:S05]  /*7990*/  BSYNC B1 ;  /* 0x0000000000017941 */ /* 0x000fea0003800000 */
.L_x_119:
        /* <DEDUP_REMOVED lines=21> */
.L_x_124:
[----:B------:R-:W-:Y:S01]  /*7af0*/  ISETP.NE.AND P0, PT, R77, RZ, PT ;  /* 0x000000ff4d00720c */ /* 0x000fe20003f05270 */
[----:B------:R-:W-:Y:S05]  /*7b00*/  WARPSYNC.ALL ;  /* 0x0000000000007948 */ /* 0x000fea0003800000 */
[----:B------:R-:W-:Y:S01]  /*7b10*/  R2UR UR4, R34 ;  /* 0x00000000220472ca */ /* 0x000fe200000e0000 */
[----:B------:R-:W-:Y:S11]  /*7b20*/  BSSY.RECONVERGENT B0, `(.L_x_125) ;  /* 0x000003e000007945 */ /* 0x000ff60003800200 */
[----:B------:R-:W-:Y:S01]  /*7b30*/  @!UPT UIADD3 URZ, UPT, UPT, URZ, URZ, URZ ;  /* 0x000000fffffff290 */ /* 0x000fe2000fffe0ff */
[----:B-1----:R-:W1:Y:S01]  /*7b40*/  LDTM.16dp128bit.x8 R4, tmem[UR4+0x60] ;  /* 0x00006004000479ee */ /* 0x002e620008180000 */
[----:B------:R-:W-:Y:S01]  /*7b50*/  R2UR UR4, R86 ;  /* 0x00000000560472ca */ /* 0x000fe200000e0000 */
[----:B------:R-:W-:Y:S11]  /*7b60*/  NOP ;  /* 0x0000000000007918 */ /* 0x000ff60000000000 */
[----:B------:R-:W-:Y:S01]  /*7b70*/  @!UPT UIADD3 URZ, UPT, UPT, URZ, URZ, URZ ;  /* 0x000000fffffff290 */ /* 0x000fe2000fffe0ff */
[----:B------:R-:W-:Y:S04]  /*7b80*/  UIADD3 UR4, UPT, UPT, UR4, 0xb0, URZ ;  /* 0x000000b004047890 */ /* 0x000fe8000fffe0ff */
[----:B------:R-:W-:Y:S01]  /*7b90*/  UPRMT UR4, UR45, 0x654, UR4 ;  /* 0x000006542d047896 */ /* 0x000fe20008000004 */
[C---:B-1----:R-:W-:Y:S01]  /*7ba0*/  FMUL R0, R33.reuse, R4 ;  /* 0x0000000421007220 */ /* 0x042fe20000400000 */
[C---:B------:R-:W-:Y:S01]  /*7bb0*/  FMUL R2, R33.reuse, R5 ;  /* 0x0000000521027220 */ /* 0x040fe20000400000 */
[----:B------:R-:W-:Y:S06]  /*7bc0*/  FMUL R3, R33, R6 ;  /* 0x0000000621037220 */ /* 0x000fec0000400000 */
[----:B------:R-:W-:Y:S01]  /*7bd0*/  SYNCS.ARRIVE.TRANS64.RED.A1T0 RZ, [UR4], RZ ;  /* 0x000000ffffff79a7 */ /* 0x000fe20008100404 */
[C---:B---3--:R-:W-:Y:S01]  /*7be0*/  FFMA R36, R35.reuse, R40, R0 ;  /* 0x0000002823247223 */ /* 0x048fe20000000000 */
[----:B------:R-:W-:Y:S01]  /*7bf0*/  FFMA R37, R35, R41, R2 ;  /* 0x0000002923257223 */ /* 0x000fe20000000002 */
[C---:B------:R-:W-:Y:S01]  /*7c00*/  FMUL R7, R33.reuse, R7 ;  /* 0x0000000721077220 */ /* 0x040fe20000400000 */
[C---:B------:R-:W-:Y:S01]  /*7c10*/  FMUL R4, R33.reuse, R8 ;  /* 0x0000000821047220 */ /* 0x040fe20000400000 */
        /* <DEDUP_REMOVED lines=27> */
[----:B------:R-:W-:Y:S05]  /*7dd0*/  FFMA R15, R35, R55, R19 ;  /* 0x00000037230f7223 */ /* 0x000fea0000000013 */
[----:B------:R1:W-:Y:S01]  /*7de0*/  STSM.16.M88.4 [R85+0x6000], R12 ;  /* 0x0060000c55007844 */ /* 0x0003e20000000200 */
        /* <DEDUP_REMOVED lines=17> */
.L_x_126:
[----:B------:R-:W-:Y:S05]  /*7f00*/  BSYNC.RECONVERGENT B0 ;  /* 0x0000000000007941 */ /* 0x000fea0003800200 */
.L_x_125:
[----:B------:R-:W-:Y:S01]  /*7f10*/  BAR.SYNC.DEFER_BLOCKING 0x1, 0x80 ;  /* 0x0042000000007b1d */ /* 0x000fe20000010000 */
[----:B------:R-:W-:Y:S01]  /*7f20*/  UISETP.NE.AND UP0, UPT, UR39, -0x4, UPT ;  /* 0xfffffffc2700788c */ /* 0x000fe2000bf05270 */
[----:B------:R-:W-:Y:S08]  /*7f30*/  IADD3 R31, PT, PT, R31, 0x1, RZ ;  /* 0x000000011f1f7810 */ /* 0x000ff00007ffe0ff */
[----:B------:R-:W-:Y:S05]  /*7f40*/  BRA.U !UP0, `(.L_x_127) ;  /* 0x0000000108287547 */ /* 0x000fea000b800000 */
[----:B------:R-:W-:Y:S01]  /*7f50*/  ISETP.NE.AND P0, PT, R81, RZ, PT ;  /* 0x000000ff5100720c */ /* 0x000fe20003f05270 */
[----:B------:R-:W-:Y:S01]  /*7f60*/  IMAD.U32 R2, RZ, RZ, UR37 ;  /* 0x00000025ff027e24 */ /* 0x000fe2000f8e00ff */
[----:B------:R-:W-:Y:S01]  /*7f70*/  UIADD3 UR4, UPT, UPT, UR37, 0x1, URZ ;  /* 0x0000000125047890 */ /* 0x000fe2000fffe0ff */
[----:B------:R-:W-:Y:S03]  /*7f80*/  IMAD.U32 R0, RZ, RZ, UR45 ;  /* 0x0000002dff007e24 */ /* 0x000fe6000f8e00ff */
[----:B------:R-:W-:Y:S04]  /*7f90*/  UISETP.NE.AND UP0, UPT, UR4, 0x4, UPT ;  /* 0x000000040400788c */ /* 0x000fe8000bf05270 */
[----:B------:R-:W-:Y:S03]  /*7fa0*/  USEL UR37, UR4, URZ, UP0 ;  /* 0x000000ff04257287 */ /* 0x000fe60008000000 */
[----:B------:R-:W-:Y:S05]  /*7fb0*/  @P0 LEA R2, R2, UR36, 0x3 ;  /* 0x0000002402020c11 */ /* 0x000fea000f8e18ff */
[----:B------:R-:W-:Y:S05]  /*7fc0*/  @P0 VIADD R2, R2, 0x40 ;  /* 0x0000004002020836 */ /* 0x000fea0000000000 */
[----:B------:R-:W-:Y:S04]  /*7fd0*/  @P0 PRMT R0, R0, 0x654, R2 ;  /* 0x0000065400000816 */ /* 0x000fe80000000002 */
[----:B------:R2:W-:Y:S03]  /*7fe0*/  @P0 SYNCS.ARRIVE.TRANS64.RED.A1T0 RZ, [R0+URZ], RZ ;  /* 0x000000ff00ff09a7 */ /* 0x0005e600081004ff */
.L_x_127:
[----:B------:R-:W-:Y:S01]  /*7ff0*/  ISETP.NE.AND P2, PT, R78, RZ, PT ;  /* 0x000000ff4e00720c */ /* 0x000fe20003f45270 */
[----:B------:R-:W-:Y:S01]  /*8000*/  UIADD3 UR39, UPT, UPT, UR39, 0x4, URZ ;  /* 0x0000000427277890 */ /* 0x000fe2000fffe0ff */
[----:B------:R-:W-:Y:S01]  /*8010*/  ISETP.NE.AND P0, PT, R80, 0x2, PT ;  /* 0x000000025000780c */ /* 0x000fe20003f05270 */
[----:B-1----:R-:W-:Y:S01]  /*8020*/  IMAD.IADD R14, R29, 0x1, R62 ;  /* 0x000000011d0e7824 */ /* 0x002fe200078e023e */
[----:B------:R-:W-:Y:S01]  /*8030*/  ISETP.NE.AND P1, PT, R31, 0x4, PT ;  /* 0x000000041f00780c */ /* 0x000fe20003f25270 */
[----:B------:R-:W-:Y:S01]  /*8040*/  IMAD.IADD R15, R30, 0x1, R63 ;  /* 0x000000011e0f7824 */ /* 0x000fe200078e023f */
[----:B------:R-:W-:Y:S02]  /*8050*/  SEL R2, RZ, 0x1, P0 ;  /* 0x00000001ff027807 */ /* 0x000fe40000000000 */
[----:B--2---:R-:W-:Y:S02]  /*8060*/  SEL R0, RZ, 0x1, P1 ;  /* 0x00000001ff007807 */ /* 0x004fe40000800000 */
[----:B------:R-:W-:Y:S02]  /*8070*/  LOP3.LUT R72, R72, R2, RZ, 0x3c, !PT ;  /* 0x0000000248487212 */ /* 0x000fe400078e3cff */
[----:B------:R-:W-:Y:S02]  /*8080*/  LOP3.LUT R73, R73, R0, RZ, 0x3c, !PT ;  /* 0x0000000049497212 */ /* 0x000fe400078e3cff */
[----:B------:R-:W-:Y:S02]  /*8090*/  @P2 R2UR UR60, R71 ;  /* 0x00000000473c22ca */ /* 0x000fe400000e0000 */
[----:B------:R-:W-:Y:S02]  /*80a0*/  SEL R80, R80, RZ, P0 ;  /* 0x000000ff50507207 */ /* 0x000fe40000000000 */
[----:B------:R-:W-:Y:S01]  /*80b0*/  SEL R31, R31, RZ, P1 ;  /* 0x000000ff1f1f7207 */ /* 0x000fe20000800000 */
[----:B------:R-:W-:Y:S10]  /*80c0*/  @P2 BRA `(.L_x_128) ;  /* 0xffffffd400002947 */ /* 0x000ff4000383ffff */
[----:B------:R-:W-:-:S09]  /*80d0*/  UISETP.NE.AND UP0, UPT, UR44, URZ, UPT ;  /* 0x000000ff2c00728c */ /* 0x000fd2000bf05270 */
[----:B------:R-:W-:Y:S05]  /*80e0*/  BRA.U !UP0, `(.L_x_129) ;  /* 0x0000000108487547 */ /* 0x000fea000b800000 */
[----:B------:R-:W1:Y:S02]  /*80f0*/  LDCU.64 UR4, c[0x0][0x890] ;  /* 0x00011200ff0477ac */ /* 0x000e640008000a00 */
[----:B-1----:R-:W-:-:S04]  /*8100*/  UISETP.NE.U32.AND UP0, UPT, UR4, URZ, UPT ;  /* 0x000000ff0400728c */ /* 0x002fc8000bf05070 */
[----:B------:R-:W-:-:S09]  /*8110*/  UISETP.NE.AND.EX UP0, UPT, UR5, URZ, UPT, UP0 ;  /* 0x000000ff0500728c */ /* 0x000fd2000bf05300 */
[----:B------:R-:W-:Y:S05]  /*8120*/  BRA.U UP0, `(.L_x_130) ;  /* 0x00000001000c7547 */ /* 0x000fea000b800000 */
[----:B------:R-:W-:-:S13]  /*8130*/  FSETP.NEU.AND P0, PT, R35, RZ, PT ;  /* 0x000000ff2300720b */ /* 0x000fda0003f0d000 */
[----:B------:R-:W-:Y:S05]  /*8140*/  @!P0 EXIT ;  /* 0x000000000000894d */ /* 0x000fea0003800000 */
[----:B------:R-:W-:Y:S05]  /*8150*/  BRA `(.L_x_129) ;  /* 0x00000000002c7947 */ /* 0x000fea0003800000 */
.L_x_130:
[----:B------:R-:W-:Y:S01]  /*8160*/  ISETP.NE.AND P0, PT, R79, RZ, PT ;  /* 0x000000ff4f00720c */ /* 0x000fe20003f05270 */
[----:B------:R-:W-:-:S12]  /*8170*/  BSSY.RECONVERGENT B0, `(.L_x_129) ;  /* 0x0000009000007945 */ /* 0x000fd80003800200 */
[----:B------:R-:W-:Y:S05]  /*8180*/  @P0 BRA `(.L_x_131) ;  /* 0x0000000000140947 */ /* 0x000fea0003800000 */
[----:B------:R-:W1:Y:S02]  /*8190*/  LDCU.64 UR4, c[0x0][0x888] ;  /* 0x00011100ff0477ac */ /* 0x000e640008000a00 */
[----:B-1----:R-:W-:-:S04]  /*81a0*/  ISETP.NE.U32.AND P0, PT, RZ, UR4, PT ;  /* 0x00000004ff007c0c */ /* 0x002fc8000bf05070 */
[----:B------:R-:W-:-:S13]  /*81b0*/  ISETP.NE.AND.EX P0, PT, RZ, UR5, PT, P0 ;  /* 0x00000005ff007c0c */ /* 0x000fda000bf05300 */
[----:B------:R-:W-:Y:S05]  /*81c0*/  @!P0 EXIT ;  /* 0x000000000000894d */ /* 0x000fea0003800000 */
[----:B------:R-:W-:Y:S05]  /*81d0*/  BRA `(.L_x_132) ;  /* 0x0000000000087947 */ /* 0x000fea0003800000 */
.L_x_131:
[----:B------:R-:W-:-:S13]  /*81e0*/  FSETP.NEU.AND P0, PT, R35, RZ, PT ;  /* 0x000000ff2300720b */ /* 0x000fda0003f0d000 */
[----:B------:R-:W-:Y:S05]  /*81f0*/  @!P0 EXIT ;  /* 0x000000000000894d */ /* 0x000fea0003800000 */
.L_x_132:
[----:B------:R-:W-:Y:S05]  /*8200*/  BSYNC.RECONVERGENT B0 ;  /* 0x0000000000007941 */ /* 0x000fea0003800200 */
.L_x_129:
[----:B------:R-:W-:Y:S01]  /*8210*/  ULEA UR4, UR37, UR36, 0x3 ;  /* 0x0000002425047291 */ /* 0x000fe2000f8e18ff */
[----:B------:R-:W-:-:S04]  /*8220*/  DEPBAR.LE SB0, 0x0 ;  /* 0x000080000000791a */ /* 0x000fc80000000000 */
[----:B------:R-:W-:-:S04]  /*8230*/  UIADD3 UR4, UPT, UPT, UR4, 0x40, URZ ;  /* 0x0000004004047890 */ /* 0x000fc8000fffe0ff */
[----:B------:R-:W-:-:S09]  /*8240*/  UPRMT UR4, UR45, 0x654, UR4 ;  /* 0x000006542d047896 */ /* 0x000fd20008000004 */
[----:B------:R-:W-:Y:S01]  /*8250*/  SYNCS.ARRIVE.TRANS64.RED.A1T0 RZ, [UR4], RZ ;  /* 0x000000ffffff79a7 */ /* 0x000fe20008100404 */
[----:B------:R-:W-:Y:S05]  /*8260*/  EXIT ;  /* 0x000000000000794d */ /* 0x000fea0003800000 */
.L_x_19:
[----:B--2---:R2:W1:Y:S02]  /*8270*/  SYNCS.PHASECHK.TRANS64.TRYWAIT P0, [R2+URZ+0xe0], R3 ;  /* 0x0000e003020075a7 */ /* 0x00446400080011ff */
[----:B-1----:R-:W-:Y:S05]  /*8280*/  @!P0 NANOSLEEP.SYNCS 0x989680 ;  /* 0x009896800000895d */ /* 0x002fea0003900000 */
[----:B------:R-:W1:Y:S02]  /*8290*/  @!P0 SYNCS.PHASECHK.TRANS64 P0, [R2+URZ+0xe0], R3 ;  /* 0x0000e003020085a7 */ /* 0x000e6400080010ff */
[----:B-1----:R-:W-:Y:S05]  /*82a0*/  @!P0 BRA `(.L_x_19) ;  /* 0xfffffffc00f08947 */ /* 0x002fea000383ffff */
[----:B------:R-:W-:Y:S05]  /*82b0*/  BRA `(.L_x_133) ;  /* 0xffffff9000b87947 */ /* 0x000fea000383ffff */
.L_x_22:
[----:B-1----:R-:W-:-:S07]  /*82c0*/  MOV R2, UR57 ;  /* 0x0000003900027c02 */ /* 0x002fce0008000f00 */
.L_x_134:
[----:B-1----:R1:W2:Y:S02]  /*82d0*/  SYNCS.PHASECHK.TRANS64.TRYWAIT P0, [R2+URZ+0x10], R4 ;  /* 0x00001004020075a7 */ /* 0x0022a400080011ff */
[----:B--2---:R-:W-:Y:S05]  /*82e0*/  @!P0 NANOSLEEP.SYNCS 0x989680 ;  /* 0x009896800000895d */ /* 0x004fea0003900000 */
[----:B------:R-:W2:Y:S02]  /*82f0*/  @!P0 SYNCS.PHASECHK.TRANS64 P0, [R2+URZ+0x10], R4 ;  /* 0x00001004020085a7 */ /* 0x000ea400080010ff */
[----:B--2---:R-:W-:Y:S05]  /*8300*/  @!P0 BRA `(.L_x_134) ;  /* 0xfffffffc00f08947 */ /* 0x004fea000383ffff */
[----:B------:R-:W-:Y:S05]  /*8310*/  BRA `(.L_x_21) ;  /* 0xffffff9400087947 */ /* 0x000fea000383ffff */
.L_x_30:
[----:B------:R-:W-:-:S07]  /*8320*/  MOV R2, UR57 ;  /* 0x0000003900027c02 */ /* 0x000fce0008000f00 */
.L_x_135:
[----:B-1----:R1:W2:Y:S02]  /*8330*/  SYNCS.PHASECHK.TRANS64.TRYWAIT P0, [R2+URZ+0x10], R4 ;  /* 0x00001004020075a7 */ /* 0x0022a400080011ff */
[----:B--2---:R-:W-:Y:S05]  /*8340*/  @!P0 NANOSLEEP.SYNCS 0x989680 ;  /* 0x009896800000895d */ /* 0x004fea0003900000 */
[----:B------:R-:W2:Y:S02]  /*8350*/  @!P0 SYNCS.PHASECHK.TRANS64 P0, [R2+URZ+0x10], R4 ;  /* 0x00001004020085a7 */ /* 0x000ea400080010ff */
[----:B--2---:R-:W-:Y:S05]  /*8360*/  @!P0 BRA `(.L_x_135) ;  /* 0xfffffffc00f08947 */ /* 0x004fea000383ffff */
[----:B------:R-:W-:Y:S05]  /*8370*/  BRA `(.L_x_29) ;  /* 0xffffff9800487947 */ /* 0x000fea000383ffff */
.L_x_36:
[----:B-1----:R1:W2:Y:S02]  /*8380*/  SYNCS.PHASECHK.TRANS64.TRYWAIT P0, [R2+URZ+0x70], R3 ;  /* 0x00007003020075a7 */ /* 0x0022a400080011ff */
[----:B--2---:R-:W-:Y:S05]  /*8390*/  @!P0 NANOSLEEP.SYNCS 0x989680 ;  /* 0x009896800000895d */ /* 0x004fea0003900000 */
[----:B------:R-:W2:Y:S02]  /*83a0*/  @!P0 SYNCS.PHASECHK.TRANS64 P0, [R2+URZ+0x70], R3 ;  /* 0x00007003020085a7 */ /* 0x000ea400080010ff */
[----:B--2---:R-:W-:Y:S05]  /*83b0*/  @!P0 BRA `(.L_x_36) ;  /* 0xfffffffc00f08947 */ /* 0x004fea000383ffff */
[----:B------:R-:W-:Y:S05]  /*83c0*/  BRA `(.L_x_136) ;  /* 0xffffff9c00687947 */ /* 0x000fea000383ffff */
.L_x_40:
[----:B----4-:R-:W-:-:S07]  /*83d0*/  MOV R0, UR4 ;  /* 0x0000000400007c02 */ /* 0x010fce0008000f00 */
.L_x_137:
[----:B-1----:R1:W2:Y:S02]  /*83e0*/  SYNCS.PHASECHK.TRANS64.TRYWAIT P0, [R0+URZ], R2 ;  /* 0x00000002000075a7 */ /* 0x0022a400080011ff */
[----:B--2---:R-:W-:Y:S05]  /*83f0*/  @!P0 NANOSLEEP.SYNCS 0x989680 ;  /* 0x009896800000895d */ /* 0x004fea0003900000 */
[----:B------:R-:W2:Y:S02]  /*8400*/  @!P0 SYNCS.PHASECHK.TRANS64 P0, [R0+URZ], R2 ;  /* 0x00000002000085a7 */ /* 0x000ea400080010ff */
[----:B--2---:R-:W-:Y:S05]  /*8410*/  @!P0 BRA `(.L_x_137) ;  /* 0xfffffffc00f08947 */ /* 0x004fea000383ffff */
[----:B------:R-:W-:Y:S05]  /*8420*/  BRA `(.L_x_138) ;  /* 0xffffffa000d87947 */ /* 0x000fea000383ffff */
.L_x_43:
[----:B-1----:R1:W2:Y:S02]  /*8430*/  SYNCS.PHASECHK.TRANS64.TRYWAIT P0, [R0+URZ+0xd0], R4 ;  /* 0x0000d004000075a7 */ /* 0x0022a400080011ff */
[----:B--2---:R-:W-:Y:S05]  /*8440*/  @!P0 NANOSLEEP.SYNCS 0x989680 ;  /* 0x009896800000895d */ /* 0x004fea0003900000 */
[----:B------:R-:W2:Y:S02]  /*8450*/  @!P0 SYNCS.PHASECHK.TRANS64 P0, [R0+URZ+0xd0], R4 ;  /* 0x0000d004000085a7 */ /* 0x000ea400080010ff */
[----:B--2---:R-:W-:Y:S05]  /*8460*/  @!P0 BRA `(.L_x_43) ;  /* 0xfffffffc00f08947 */ /* 0x004fea000383ffff */
[----:B------:R-:W-:Y:S05]  /*8470*/  BRA `(.L_x_139) ;  /* 0xffffffa400347947 */ /* 0x000fea000383ffff */
.L_x_44:
[----:B------:R-:W-:-:S07]  /*8480*/  MOV R0, UR4 ;  /* 0x0000000400007c02 */ /* 0x000fce0008000f00 */
.L_x_140:
[----:B-1----:R1:W2:Y:S02]  /*8490*/  SYNCS.PHASECHK.TRANS64.TRYWAIT P0, [R0+URZ+0x80], R5 ;  /* 0x00008005000075a7 */ /* 0x0022a400080011ff */
[----:B--2---:R-:W-:Y:S05]  /*84a0*/  @!P0 NANOSLEEP.SYNCS 0x989680 ;  /* 0x009896800000895d */ /* 0x004fea0003900000 */
[----:B------:R-:W2:Y:S02]  /*84b0*/  @!P0 SYNCS.PHASECHK.TRANS64 P0, [R0+URZ+0x80], R5 ;  /* 0x00008005000085a7 */ /* 0x000ea400080010ff */
[----:B--2---:R-:W-:Y:S05]  /*84c0*/  @!P0 BRA `(.L_x_140) ;  /* 0xfffffffc00f08947 */ /* 0x004fea000383ffff */
[----:B------:R-:W-:Y:S05]  /*84d0*/  BRA `(.L_x_141) ;  /* 0xffffffa400447947 */ /* 0x000fea000383ffff */
.L_x_45:
[----:B-1----:R1:W2:Y:S02]  /*84e0*/  SYNCS.PHASECHK.TRANS64.TRYWAIT P1, [R0+URZ+0x70], R4 ;  /* 0x00007004000075a7 */ /* 0x0022a400080211ff */
[----:B--2---:R-:W-:Y:S05]  /*84f0*/  @!P1 NANOSLEEP.SYNCS 0x989680 ;  /* 0x009896800000995d */ /* 0x004fea0003900000 */
[----:B------:R-:W2:Y:S02]  /*8500*/  @!P1 SYNCS.PHASECHK.TRANS64 P1, [R0+URZ+0x70], R4 ;  /* 0x00007004000095a7 */ /* 0x000ea400080210ff */
[----:B--2---:R-:W-:Y:S05]  /*8510*/  @!P1 BRA `(.L_x_45) ;  /* 0xfffffffc00f09947 */ /* 0x004fea000383ffff */
[----:B------:R-:W-:Y:S05]  /*8520*/  BRA `(.L_x_142) ;  /* 0xffffffa400747947 */ /* 0x000fea000383ffff */
.L_x_48:
[----:B------:R-:W-:-:S07]  /*8530*/  MOV R0, UR4 ;  /* 0x0000000400007c02 */ /* 0x000fce0008000f00 */
.L_x_143:
[----:B-1----:R1:W2:Y:S02]  /*8540*/  SYNCS.PHASECHK.TRANS64.TRYWAIT P0, [R0+URZ+0x80], R2 ;  /* 0x00008002000075a7 */ /* 0x0022a400080011ff */
[----:B--2---:R-:W-:Y:S05]  /*8550*/  @!P0 NANOSLEEP.SYNCS 0x989680 ;  /* 0x009896800000895d */ /* 0x004fea0003900000 */
[----:B------:R-:W2:Y:S02]  /*8560*/  @!P0 SYNCS.PHASECHK.TRANS64 P0, [R0+URZ+0x80], R2 ;  /* 0x00008002000085a7 */ /* 0x000ea400080010ff */
[----:B--2---:R-:W-:Y:S05]  /*8570*/  @!P0 BRA `(.L_x_143) ;  /* 0xfffffffc00f08947 */ /* 0x004fea000383ffff */
[----:B------:R-:W-:Y:S05]  /*8580*/  BRA `(.L_x_47) ;  /* 0xffffffa400c87947 */ /* 0x000fea000383ffff */
.L_x_55:
[----:B-1----:R1:W2:Y:S02]  /*8590*/  SYNCS.PHASECHK.TRANS64.TRYWAIT P1, [R0+URZ+0x70], R2 ;  /* 0x00007002000075a7 */ /* 0x0022a400080211ff */
[----:B--2---:R-:W-:Y:S05]  /*85a0*/  @!P1 NANOSLEEP.SYNCS 0x989680 ;  /* 0x009896800000995d */ /* 0x004fea0003900000 */
[----:B------:R-:W2:Y:S02]  /*85b0*/  @!P1 SYNCS.PHASECHK.TRANS64 P1, [R0+URZ+0x70], R2 ;  /* 0x00007002000095a7 */ /* 0x000ea400080210ff */
[----:B--2---:R-:W-:Y:S05]  /*85c0*/  @!P1 BRA `(.L_x_55) ;  /* 0xfffffffc00f09947 */ /* 0x004fea000383ffff */
[----:B------:R-:W-:Y:S05]  /*85d0*/  BRA `(.L_x_144) ;  /* 0xffffffac002c7947 */ /* 0x000fea000383ffff */
.L_x_56:
[----:B------:R-:W-:-:S07]  /*85e0*/  MOV R2, UR75 ;  /* 0x0000004b00027c02 */ /* 0x000fce0008000f00 */
.L_x_145:
[----:B-1----:R1:W2:Y:S02]  /*85f0*/  SYNCS.PHASECHK.TRANS64.TRYWAIT P0, [R2+URZ+0xb0], R0 ;  /* 0x0000b000020075a7 */ /* 0x0022a400080011ff */
[----:B--2---:R-:W-:Y:S05]  /*8600*/  @!P0 NANOSLEEP.SYNCS 0x989680 ;  /* 0x009896800000895d */ /* 0x004fea0003900000 */
[----:B------:R-:W2:Y:S02]  /*8610*/  @!P0 SYNCS.PHASECHK.TRANS64 P0, [R2+URZ+0xb0], R0 ;  /* 0x0000b000020085a7 */ /* 0x000ea400080010ff */
[----:B--2---:R-:W-:Y:S05]  /*8620*/  @!P0 BRA `(.L_x_145) ;  /* 0xfffffffc00f08947 */ /* 0x004fea000383ffff */
[----:B------:R-:W-:Y:S05]  /*8630*/  BRA `(.L_x_146) ;  /* 0xffffffac00807947 */ /* 0x000fea000383ffff */
.L_x_59:
[----:B------:R-:W-:Y:S07]  /*8640*/  MOV R0, UR5 ;  /* 0x0000000500007c02 */ /* 0x000fee0008000f00 */
.L_x_147:
[----:B-1----:R1:W2:Y:S02]  /*8650*/  SYNCS.PHASECHK.TRANS64.TRYWAIT P0, [R0+URZ], R2 ;  /* 0x00000002000075a7 */ /* 0x0022a400080011ff */
[----:B--2---:R-:W-:Y:S05]  /*8660*/  @!P0 NANOSLEEP.SYNCS 0x989680 ;  /* 0x009896800000895d */ /* 0x004fea0003900000 */
[----:B------:R-:W2:Y:S02]  /*8670*/  @!P0 SYNCS.PHASECHK.TRANS64 P0, [R0+URZ], R2 ;  /* 0x00000002000085a7 */ /* 0x000ea400080010ff */
[----:B--2---:R-:W-:Y:S05]  /*8680*/  @!P0 BRA `(.L_x_147) ;  /* 0xfffffffc00f08947 */ /* 0x004fea000383ffff */
[----:B------:R-:W-:Y:S05]  /*8690*/  BRA `(.L_x_58) ;  /* 0xffffffac009c7947 */ /* 0x000fea000383ffff */
.L_x_62:
[----:B------:R-:W-:-:S07]  /*86a0*/  MOV R0, UR4 ;  /* 0x0000000400007c02 */ /* 0x000fce0008000f00 */
.L_x_148:
[----:B--2---:R2:W3:Y:S02]  /*86b0*/  SYNCS.PHASECHK.TRANS64.TRYWAIT P0, [R0+URZ], R2 ;  /* 0x00000002000075a7 */ /* 0x0044e400080011ff */
[----:B---3--:R-:W-:Y:S05]  /*86c0*/  @!P0 NANOSLEEP.SYNCS 0x989680 ;  /* 0x009896800000895d */ /* 0x008fea0003900000 */
[----:B------:R-:W3:Y:S02]  /*86d0*/  @!P0 SYNCS.PHASECHK.TRANS64 P0, [R0+URZ], R2 ;  /* 0x00000002000085a7 */ /* 0x000ee400080010ff */
[----:B---3--:R-:W-:Y:S05]  /*86e0*/  @!P0 BRA `(.L_x_148) ;  /* 0xfffffffc00f08947 */ /* 0x008fea000383ffff */
[----:B------:R-:W-:Y:S05]  /*86f0*/  BRA `(.L_x_149) ;  /* 0xffffffb400a47947 */ /* 0x000fea000383ffff */
.L_x_63:
[----:B------:R-:W-:-:S07]  /*8700*/  MOV R0, UR5 ;  /* 0x0000000500007c02 */ /* 0x000fce0008000f00 */
.L_x_150:
[----:B-1----:R1:W2:Y:S02]  /*8710*/  SYNCS.PHASECHK.TRANS64.TRYWAIT P0, [R0+URZ], R3 ;  /* 0x00000003000075a7 */ /* 0x0022a400080011ff */
[----:B--2---:R-:W-:Y:S05]  /*8720*/  @!P0 NANOSLEEP.SYNCS 0x989680 ;  /* 0x009896800000895d */ /* 0x004fea0003900000 */
[----:B------:R-:W2:Y:S02]  /*8730*/  @!P0 SYNCS.PHASECHK.TRANS64 P0, [R0+URZ], R3 ;  /* 0x00000003000085a7 */ /* 0x000ea400080010ff */
[----:B--2---:R-:W-:Y:S05]  /*8740*/  @!P0 BRA `(.L_x_150) ;  /* 0xfffffffc00f08947 */ /* 0x004fea000383ffff */
[----:B------:R-:W-:Y:S05]  /*8750*/  BRA `(.L_x_151) ;  /* 0xffffffb400b07947 */ /* 0x000fea000383ffff */
.L_x_64:
[----:B------:R-:W-:-:S07]  /*8760*/  MOV R0, UR5 ;  /* 0x0000000500007c02 */ /* 0x000fce0008000f00 */
.L_x_152:
[----:B-1----:R1:W2:Y:S02]  /*8770*/  SYNCS.PHASECHK.TRANS64.TRYWAIT P0, [R0+URZ], R3 ;  /* 0x00000003000075a7 */ /* 0x0022a400080011ff */
[----:B--2---:R-:W-:Y:S05]  /*8780*/  @!P0 NANOSLEEP.SYNCS 0x989680 ;  /* 0x009896800000895d */ /* 0x004fea0003900000 */
[----:B------:R-:W2:Y:S02]  /*8790*/  @!P0 SYNCS.PHASECHK.TRANS64 P0, [R0+URZ], R3 ;  /* 0x00000003000085a7 */ /* 0x000ea400080010ff */
[----:B--2---:R-:W-:Y:S05]  /*87a0*/  @!P0 BRA `(.L_x_152) ;  /* 0xfffffffc00f08947 */ /* 0x004fea000383ffff */
[----:B------:R-:W-:Y:S05]  /*87b0*/  BRA `(.L_x_153) ;  /* 0xffffffb400bc7947 */ /* 0x000fea000383ffff */
.L_x_65:
[----:B-1----:R-:W-:-:S07]  /*87c0*/  MOV R0, UR4 ;  /* 0x0000000400007c02 */ /* 0x002fce0008000f00 */
.L_x_154:
[----:B-1----:R1:W2:Y:S02]  /*87d0*/  SYNCS.PHASECHK.TRANS64.TRYWAIT P0, [R0+URZ], R2 ;  /* 0x00000002000075a7 */ /* 0x0022a400080011ff */
[----:B--2---:R-:W-:Y:S05]  /*87e0*/  @!P0 NANOSLEEP.SYNCS 0x989680 ;  /* 0x009896800000895d */ /* 0x004fea0003900000 */
[----:B------:R-:W2:Y:S02]  /*87f0*/  @!P0 SYNCS.PHASECHK.TRANS64 P0, [R0+URZ], R2 ;  /* 0x00000002000085a7 */ /* 0x000ea400080010ff */
[----:B--2---:R-:W-:Y:S05]  /*8800*/  @!P0 BRA `(.L_x_154) ;  /* 0xfffffffc00f08947 */ /* 0x004fea000383ffff */
[----:B------:R-:W-:Y:S05]  /*8810*/  BRA `(.L_x_155) ;  /* 0xffffffb400c87947 */ /* 0x000fea000383ffff */
.L_x_70:
[----:B---3--:R3:W1:Y:S02]  /*8820*/  SYNCS.PHASECHK.TRANS64.TRYWAIT P0, [R0+URZ+0x70], R2 ;  /* 0x00007002000075a7 */ /* 0x00866400080011ff */
[----:B-1----:R-:W-:Y:S05]  /*8830*/  @!P0 NANOSLEEP.SYNCS 0x989680 ;  /* 0x009896800000895d */ /* 0x002fea0003900000 */
[----:B------:R-:W1:Y:S02]  /*8840*/  @!P0 SYNCS.PHASECHK.TRANS64 P0, [R0+URZ+0x70], R2 ;  /* 0x00007002000085a7 */ /* 0x000e6400080010ff */
[----:B-1----:R-:W-:Y:S05]  /*8850*/  @!P0 BRA `(.L_x_70) ;  /* 0xfffffffc00f08947 */ /* 0x002fea000383ffff */
[----:B------:R-:W-:Y:S05]  /*8860*/  BRA `(.L_x_156) ;  /* 0xffffffb800d47947 */ /* 0x000fea000383ffff */
.L_x_73:
[----:B------:R-:W-:Y:S07]  /*8870*/  MOV R0, UR4 ;  /* 0x0000000400007c02 */ /* 0x000fee0008000f00 */
.L_x_157:
[----:B---3--:R3:W1:Y:S02]  /*8880*/  SYNCS.PHASECHK.TRANS64.TRYWAIT P0, [R0+URZ+0x68], R2 ;  /* 0x00006802000075a7 */ /* 0x00866400080011ff */
[----:B-1----:R-:W-:Y:S05]  /*8890*/  @!P0 NANOSLEEP.SYNCS 0x989680 ;  /* 0x009896800000895d */ /* 0x002fea0003900000 */
[----:B------:R-:W1:Y:S02]  /*88a0*/  @!P0 SYNCS.PHASECHK.TRANS64 P0, [R0+URZ+0x68], R2 ;  /* 0x00006802000085a7 */ /* 0x000e6400080010ff */
[----:B-1----:R-:W-:Y:S05]  /*88b0*/  @!P0 BRA `(.L_x_157) ;  /* 0xfffffffc00f08947 */ /* 0x002fea000383ffff */
[----:B------:R-:W-:Y:S05]  /*88c0*/  BRA `(.L_x_72) ;  /* 0xffffffbc00b47947 */ /* 0x000fea000383ffff */
.L_x_76:
[----:B------:R-:W-:Y:S07]  /*88d0*/  MOV R0, UR4 ;  /* 0x0000000400007c02 */ /* 0x000fee0008000f00 */
.L_x_158:
[----:B--2---:R2:W3:Y:S02]  /*88e0*/  SYNCS.PHASECHK.TRANS64.TRYWAIT P0, [R0+URZ+0x40], R14 ;  /* 0x0000400e000075a7 */ /* 0x0044e400080011ff */
[----:B---3--:R-:W-:Y:S05]  /*88f0*/  @!P0 NANOSLEEP.SYNCS 0x989680 ;  /* 0x009896800000895d */ /* 0x008fea0003900000 */
[----:B------:R-:W3:Y:S02]  /*8900*/  @!P0 SYNCS.PHASECHK.TRANS64 P0, [R0+URZ+0x40], R14 ;  /* 0x0000400e000085a7 */ /* 0x000ee400080010ff */
[----:B---3--:R-:W-:Y:S05]  /*8910*/  @!P0 BRA `(.L_x_158) ;  /* 0xfffffffc00f08947 */ /* 0x008fea000383ffff */
[----:B------:R-:W-:Y:S05]  /*8920*/  BRA `(.L_x_159) ;  /* 0xffffffc0002c7947 */ /* 0x000fea000383ffff */
.L_x_77:
[----:B------:R-:W-:Y:S07]  /*8930*/  MOV R0, UR4 ;  /* 0x0000000400007c02 */ /* 0x000fee0008000f00 */
.L_x_160:
[----:B--2---:R2:W3:Y:S02]  /*8940*/  SYNCS.PHASECHK.TRANS64.TRYWAIT P0, [R0+URZ+0x48], R14 ;  /* 0x0000480e000075a7 */ /* 0x0044e400080011ff */
[----:B---3--:R-:W-:Y:S05]  /*8950*/  @!P0 NANOSLEEP.SYNCS 0x989680 ;  /* 0x009896800000895d */ /* 0x008fea0003900000 */
[----:B------:R-:W3:Y:S02]  /*8960*/  @!P0 SYNCS.PHASECHK.TRANS64 P0, [R0+URZ+0x48], R14 ;  /* 0x0000480e000085a7 */ /* 0x000ee400080010ff */
[----:B---3--:R-:W-:Y:S05]  /*8970*/  @!P0 BRA `(.L_x_160) ;  /* 0xfffffffc00f08947 */ /* 0x008fea000383ffff */
[----:B------:R-:W-:Y:S05]  /*8980*/  BRA `(.L_x_161) ;  /* 0xffffffc000687947 */ /* 0x000fea000383ffff */
.L_x_78:
[----:B------:R-:W-:Y:S07]  /*8990*/  MOV R0, UR4 ;  /* 0x0000000400007c02 */ /* 0x000fee0008000f00 */
.L_x_162:
[----:B--2---:R2:W3:Y:S02]  /*89a0*/  SYNCS.PHASECHK.TRANS64.TRYWAIT P0, [R0+URZ+0x50], R14 ;  /* 0x0000500e000075a7 */ /* 0x0044e400080011ff */
[----:B---3--:R-:W-:Y:S05]  /*89b0*/  @!P0 NANOSLEEP.SYNCS 0x989680 ;  /* 0x009896800000895d */ /* 0x008fea0003900000 */
[----:B------:R-:W3:Y:S02]  /*89c0*/  @!P0 SYNCS.PHASECHK.TRANS64 P0, [R0+URZ+0x50], R14 ;  /* 0x0000500e000085a7 */ /* 0x000ee400080010ff */
[----:B---3--:R-:W-:Y:S05]  /*89d0*/  @!P0 BRA `(.L_x_162) ;  /* 0xfffffffc00f08947 */ /* 0x008fea000383ffff */
[----:B------:R-:W-:Y:S05]  /*89e0*/  BRA `(.L_x_163) ;  /* 0xffffffc000ac7947 */ /* 0x000fea000383ffff */
.L_x_79:
[----:B------:R-:W-:Y:S07]  /*89f0*/  MOV R0, UR4 ;  /* 0x0000000400007c02 */ /* 0x000fee0008000f00 */
.L_x_164:
[----:B-1----:R1:W2:Y:S02]  /*8a00*/  SYNCS.PHASECHK.TRANS64.TRYWAIT P0, [R0+URZ+0x58], R14 ;  /* 0x0000580e000075a7 */ /* 0x0022a400080011ff */
[----:B--2---:R-:W-:Y:S05]  /*8a10*/  @!P0 NANOSLEEP.SYNCS 0x989680 ;  /* 0x009896800000895d */ /* 0x004fea0003900000 */
[----:B------:R-:W2:Y:S02]  /*8a20*/  @!P0 SYNCS.PHASECHK.TRANS64 P0, [R0+URZ+0x58], R14 ;  /* 0x0000580e000085a7 */ /* 0x000ea400080010ff */
[----:B--2---:R-:W-:Y:S05]  /*8a30*/  @!P0 BRA `(.L_x_164) ;  /* 0xfffffffc00f08947 */ /* 0x004fea000383ffff */
[----:B------:R-:W-:Y:S05]  /*8a40*/  BRA `(.L_x_165) ;  /* 0xffffffc400307947 */ /* 0x000fea000383ffff */
.L_x_81:
[----:B------:R-:W-:-:S07]  /*8a50*/  MOV R0, UR4 ;  /* 0x0000000400007c02 */ /* 0x000fce0008000f00 */
.L_x_166:
[----:B-1----:R1:W2:Y:S02]  /*8a60*/  SYNCS.PHASECHK.TRANS64.TRYWAIT P0, [R0+URZ+0x40], R2 ;  /* 0x00004002000075a7 */ /* 0x0022a400080011ff */
[----:B--2---:R-:W-:Y:S05]  /*8a70*/  @!P0 NANOSLEEP.SYNCS 0x989680 ;  /* 0x009896800000895d */ /* 0x004fea0003900000 */
[----:B------:R-:W2:Y:S02]  /*8a80*/  @!P0 SYNCS.PHASECHK.TRANS64 P0, [R0+URZ+0x40], R2 ;  /* 0x00004002000085a7 */ /* 0x000ea400080010ff */
[----:B--2---:R-:W-:Y:S05]  /*8a90*/  @!P0 BRA `(.L_x_166) ;  /* 0xfffffffc00f08947 */ /* 0x004fea000383ffff */
[----:B------:R-:W-:Y:S05]  /*8aa0*/  BRA `(.L_x_167) ;  /* 0xffffffc400a07947 */ /* 0x000fea000383ffff */
.L_x_82:
[----:B-1----:R-:W-:-:S07]  /*8ab0*/  MOV R0, UR4 ;  /* 0x0000000400007c02 */ /* 0x002fce0008000f00 */
.L_x_168:
[----:B-1----:R1:W2:Y:S02]  /*8ac0*/  SYNCS.PHASECHK.TRANS64.TRYWAIT P0, [R0+URZ+0x48], R2 ;  /* 0x00004802000075a7 */ /* 0x0022a400080011ff */
[----:B--2---:R-:W-:Y:S05]  /*8ad0*/  @!P0 NANOSLEEP.SYNCS 0x989680 ;  /* 0x009896800000895d */ /* 0x004fea0003900000 */
[----:B------:R-:W2:Y:S02]  /*8ae0*/  @!P0 SYNCS.PHASECHK.TRANS64 P0, [R0+URZ+0x48], R2 ;  /* 0x00004802000085a7 */ /* 0x000ea400080010ff */
[----:B--2---:R-:W-:Y:S05]  /*8af0*/  @!P0 BRA `(.L_x_168) ;  /* 0xfffffffc00f08947 */ /* 0x004fea000383ffff */
[----:B------:R-:W-:Y:S05]  /*8b00*/  BRA `(.L_x_169) ;  /* 0xffffffc400907947 */ /* 0x000fea000383ffff */
.L_x_83:
[----:B-1----:R-:W-:-:S07]  /*8b10*/  MOV R0, UR4 ;  /* 0x0000000400007c02 */ /* 0x002fce0008000f00 */
.L_x_170:
[----:B-1----:R1:W2:Y:S02]  /*8b20*/  SYNCS.PHASECHK.TRANS64.TRYWAIT P0, [R0+URZ+0x50], R2 ;  /* 0x00005002000075a7 */ /* 0x0022a400080011ff */
[----:B--2---:R-:W-:Y:S05]  /*8b30*/  @!P0 NANOSLEEP.SYNCS 0x989680 ;  /* 0x009896800000895d */ /* 0x004fea0003900000 */
[----:B------:R-:W2:Y:S02]  /*8b40*/  @!P0 SYNCS.PHASECHK.TRANS64 P0, [R0+URZ+0x50], R2 ;  /* 0x00005002000085a7 */ /* 0x000ea400080010ff */
[----:B--2---:R-:W-:Y:S05]  /*8b50*/  @!P0 BRA `(.L_x_170) ;  /* 0xfffffffc00f08947 */ /* 0x004fea000383ffff */
[----:B------:R-:W-:Y:S05]  /*8b60*/  BRA `(.L_x_171) ;  /* 0xffffffc400807947 */ /* 0x000fea000383ffff */
.L_x_85:
[----:B--2---:R2:W4:Y:S02]  /*8b70*/  SYNCS.PHASECHK.TRANS64.TRYWAIT P0, [R0+URZ+0x70], R2 ;  /* 0x00007002000075a7 */ /* 0x00452400080011ff */
[----:B----4-:R-:W-:Y:S05]  /*8b80*/  @!P0 NANOSLEEP.SYNCS 0x989680 ;  /* 0x009896800000895d */ /* 0x010fea0003900000 */
[----:B------:R-:W4:Y:S02]  /*8b90*/  @!P0 SYNCS.PHASECHK.TRANS64 P0, [R0+URZ+0x70], R2 ;  /* 0x00007002000085a7 */ /* 0x000f2400080010ff */
[----:B----4-:R-:W-:Y:S05]  /*8ba0*/  @!P0 BRA `(.L_x_85) ;  /* 0xfffffffc00f08947 */ /* 0x010fea000383ffff */
[----:B------:R-:W-:Y:S05]  /*8bb0*/  BRA `(.L_x_172) ;  /* 0xffffffc800587947 */ /* 0x000fea000383ffff */
.L_x_96:
[----:B-1----:R-:W-:Y:S04]  /*8bc0*/  MOV R0, UR36 ;  /* 0x0000002400007c02 */ /* 0x002fe80008000f00 */
[----:B------:R1:W3:Y:S03]  /*8bd0*/  SYNCS.PHASECHK.TRANS64.TRYWAIT P1, [R0+URZ+0x20], R3 ;  /* 0x00002003000075a7 */ /* 0x0002e600080211ff */
[----:B---3--:R-:W-:Y:S05]  /*8be0*/  @!P1 NANOSLEEP.SYNCS 0x989680 ;  /* 0x009896800000995d */ /* 0x008fea0003900000 */
[----:B------:R-:W3:Y:S02]  /*8bf0*/  @!P1 SYNCS.PHASECHK.TRANS64 P1, [R0+URZ+0x20], R3 ;  /* 0x00002003000095a7 */ /* 0x000ee400080210ff */
[----:B---3--:R-:W-:Y:S05]  /*8c00*/  @!P1 BRA `(.L_x_96) ;  /* 0xfffffffc00ec9947 */ /* 0x008fea000383ffff */
[----:B------:R-:W-:Y:S05]  /*8c10*/  BRA `(.L_x_95) ;  /* 0xffffffd400907947 */ /* 0x000fea000383ffff */
.L_x_98:
[----:B-1----:R1:W2:Y:S02]  /*8c20*/  SYNCS.PHASECHK.TRANS64.TRYWAIT P0, [R86+URZ+0x90], R2 ;  /* 0x00009002560075a7 */ /* 0x0022a400080011ff */
[----:B--2---:R-:W-:Y:S05]  /*8c30*/  @!P0 NANOSLEEP.SYNCS 0x989680 ;  /* 0x009896800000895d */ /* 0x004fea0003900000 */
[----:B------:R-:W2:Y:S02]  /*8c40*/  @!P0 SYNCS.PHASECHK.TRANS64 P0, [R86+URZ+0x90], R2 ;  /* 0x00009002560085a7 */ /* 0x000ea400080010ff */
[----:B--2---:R-:W-:Y:S05]  /*8c50*/  @!P0 BRA `(.L_x_98) ;  /* 0xfffffffc00f08947 */ /* 0x004fea000383ffff */
[----:B------:R-:W-:Y:S05]  /*8c60*/  BRA `(.L_x_97) ;  /* 0xffffffd400bc7947 */ /* 0x000fea000383ffff */
.L_x_107:
[----:B-1----:R1:W2:Y:S02]  /*8c70*/  SYNCS.PHASECHK.TRANS64.TRYWAIT P0, [R2+URZ+0x20], R0 ;  /* 0x00002000020075a7 */ /* 0x0022a400080011ff */
[----:B--2---:R-:W-:Y:S05]  /*8c80*/  @!P0 NANOSLEEP.SYNCS 0x989680 ;  /* 0x009896800000895d */ /* 0x004fea0003900000 */
[----:B------:R-:W2:Y:S02]  /*8c90*/  @!P0 SYNCS.PHASECHK.TRANS64 P0, [R2+URZ+0x20], R0 ;  /* 0x00002000020085a7 */ /* 0x000ea400080010ff */
[----:B--2---:R-:W-:Y:S05]  /*8ca0*/  @!P0 BRA `(.L_x_107) ;  /* 0xfffffffc00f08947 */ /* 0x004fea000383ffff */
[----:B------:R-:W-:Y:S05]  /*8cb0*/  BRA `(.L_x_106) ;  /* 0xffffffdc00607947 */ /* 0x000fea000383ffff */
.L_x_115:
[----:B-1----:R1:W2:Y:S02]  /*8cc0*/  SYNCS.PHASECHK.TRANS64.TRYWAIT P0, [R0+URZ+0x20], R5 ;  /* 0x00002005000075a7 */ /* 0x0022a400080011ff */
[----:B--2---:R-:W-:Y:S05]  /*8cd0*/  @!P0 NANOSLEEP.SYNCS 0x989680 ;  /* 0x009896800000895d */ /* 0x004fea0003900000 */
[----:B------:R-:W2:Y:S02]  /*8ce0*/  @!P0 SYNCS.PHASECHK.TRANS64 P0, [R0+URZ+0x20], R5 ;  /* 0x00002005000085a7 */ /* 0x000ea400080010ff */
[----:B--2---:R-:W-:Y:S05]  /*8cf0*/  @!P0 BRA `(.L_x_115) ;  /* 0xfffffffc00f08947 */ /* 0x004fea000383ffff */
[----:B------:R-:W-:Y:S05]  /*8d00*/  BRA `(.L_x_114) ;  /* 0xffffffe400247947 */ /* 0x000fea000383ffff */
.L_x_123:
[----:B--2---:R2:W3:Y:S02]  /*8d10*/  SYNCS.PHASECHK.TRANS64.TRYWAIT P0, [R2+URZ+0x20], R0 ;  /* 0x00002000020075a7 */ /* 0x0044e400080011ff */
[----:B---3--:R-:W-:Y:S05]  /*8d20*/  @!P0 NANOSLEEP.SYNCS 0x989680 ;  /* 0x009896800000895d */ /* 0x008fea0003900000 */
[----:B------:R-:W3:Y:S02]  /*8d30*/  @!P0 SYNCS.PHASECHK.TRANS64 P0, [R2+URZ+0x20], R0 ;  /* 0x00002000020085a7 */ /* 0x000ee400080010ff */
[----:B---3--:R-:W-:Y:S05]  /*8d40*/  @!P0 BRA `(.L_x_123) ;  /* 0xfffffffc00f08947 */ /* 0x008fea000383ffff */
[----:B------:R-:W-:Y:S05]  /*8d50*/  BRA `(.L_x_122) ;  /* 0xffffffe800e87947 */ /* 0x000fea000383ffff */
        .weak           $__internal_0_$__cuda_sm10x_tcgen05_guardrail_trap_col_being_dealloced_not_returned_by_alloc
        .type           $__internal_0_$__cuda_sm10x_tcgen05_guardrail_trap_col_being_dealloced_not_returned_by_alloc,@function
        .size           $__internal_0_$__cuda_sm10x_tcgen05_guardrail_trap_col_being_dealloced_not_returned_by_alloc,($__internal_1_$__cuda_sm10x_tcgen05_guardrail_trap_phase_invalid_during_alloc - $__internal_0_$__cuda_sm10x_tcgen05_guardrail_trap_col_being_dealloced_not_returned_by_alloc)
$__internal_0_$__cuda_sm10x_tcgen05_guardrail_trap_col_being_dealloced_not_returned_by_alloc:
[----:B------:R-:W-:Y:S05]  /*8d60*/  BPT.TRAP 0x1 ;  /* 0x000000040000795c */ /* 0x000fea0000300000 */
[----:B------:R-:W-:-:S04]  /*8d70*/  HFMA2 R3, -RZ, RZ, 0, 0 ;  /* 0x00000000ff037431 */ /* 0x000fc800000001ff */
[----:B------:R-:W-:Y:S05]  /*8d80*/  RET.REL.NODEC R2 `(_ZN7cutlass13device_kernelINS_4gemm6kernel13GemmUniversalIN4cute5tupleIJiiiiEEENS1_10collective13CollectiveMmaINS1_35MainloopSm100TmaUmmaWarpSpecializedILi2ELi2ELi4ENS5_IJNS4_1CILi1EEESB_SB_EEEEENS5_IJNSA_ILi64EEENSA_ILi128EEESF_EEEfNS5_IJlSB_lEEEfSH_NS4_8TiledMMAINS4_8MMA_AtomIJNS4_17SM100_MMA_TF32_SSINS_10tfloat32_tESL_fLi64ELi128ELNS4_4UMMA5MajorE0ELSN_0ELNSM_7ScaleInE0ELSO_0EEEEEENS4_6LayoutISC_NS5_IJNSA_ILi0EEESS_SS_EEEEENS5_IJNS4_10UnderscoreESV_SV_EEEEENS4_13SM90_TMA_LOADENS4_14ComposedLayoutINS4_7SwizzleILi3ELi4ELi3EEENS4_18smem_ptr_flag_bitsILi32EEENSR_INS5_IJNSA_ILi8EEENSA_ILi32EEEEEENS5_IJS15_SB_EEEEEEEvNS4_8identityESY_S19_vS1A_EENS_8epilogue10collective18CollectiveEpilogueINS1C_23Sm100TmaWarpSpecializedILi4ELi2ELi16ELb1ELb0EEEJSG_NS5_IJNSR_ISE_SB_EENSR_IS15_SB_EEEEEfSH_fSH_NS1C_6fusion15FusionCallbacksIS1G_NS1K_17LinearCombinationIffffLNS_15FloatRoundStyleE2EEESG_S1J_JEEENS4_5SM1004TMEM4LOAD26SM100_TMEM_LOAD_16dp128b8xESY_S19_NS4_17SM75_U32x4_LDSM_NENS4_14SM90_TMA_STOREES19_NS4_17SM90_U32x4_STSM_NENS4_39AutoVectorizingCopyWithAssumedAlignmentILi128EEEEEEvvEEEEvNT_6ParamsE) ;  /* 0xffffff70029c7950 */ /* 0x000fea0003c3ffff */
        .weak           $__internal_1_$__cuda_sm10x_tcgen05_guardrail_trap_phase_invalid_during_alloc
        .type           $__internal_1_$__cuda_sm10x_tcgen05_guardrail_trap_phase_invalid_during_alloc,@function
        .size           $__internal_1_$__cuda_sm10x_tcgen05_guardrail_trap_phase_invalid_during_alloc,($__internal_2_$__cuda_sm10x_tcgen05_guardrail_trap_unallocated_columns_being_dealloced - $__internal_1_$__cuda_sm10x_tcgen05_guardrail_trap_phase_invalid_during_alloc)
$__internal_1_$__cuda_sm10x_tcgen05_guardrail_trap_phase_invalid_during_alloc:
[----:B------:R-:W-:Y:S05]  /*8d90*/  BPT.TRAP 0x1 ;  /* 0x000000040000795c */ /* 0x000fea0000300000 */
[----:B------:R-:W-:-:S04]  /*8da0*/  MOV R3, 0x0 ;  /* 0x0000000000037802 */ /* 0x000fc80000000f00 */
[----:B------:R-:W-:Y:S05]  /*8db0*/  RET.REL.NODEC R2 `(_ZN7cutlass13device_kernelINS_4gemm6kernel13GemmUniversalIN4cute5tupleIJiiiiEEENS1_10collective13CollectiveMmaINS1_35MainloopSm100TmaUmmaWarpSpecializedILi2ELi2ELi4ENS5_IJNS4_1CILi1EEESB_SB_EEEEENS5_IJNSA_ILi64EEENSA_ILi128EEESF_EEEfNS5_IJlSB_lEEEfSH_NS4_8TiledMMAINS4_8MMA_AtomIJNS4_17SM100_MMA_TF32_SSINS_10tfloat32_tESL_fLi64ELi128ELNS4_4UMMA5MajorE0ELSN_0ELNSM_7ScaleInE0ELSO_0EEEEEENS4_6LayoutISC_NS5_IJNSA_ILi0EEESS_SS_EEEEENS5_IJNS4_10UnderscoreESV_SV_EEEEENS4_13SM90_TMA_LOADENS4_14ComposedLayoutINS4_7SwizzleILi3ELi4ELi3EEENS4_18smem_ptr_flag_bitsILi32EEENSR_INS5_IJNSA_ILi8EEENSA_ILi32EEEEEENS5_IJS15_SB_EEEEEEEvNS4_8identityESY_S19_vS1A_EENS_8epilogue10collective18CollectiveEpilogueINS1C_23Sm100TmaWarpSpecializedILi4ELi2ELi16ELb1ELb0EEEJSG_NS5_IJNSR_ISE_SB_EENSR_IS15_SB_EEEEEfSH_fSH_NS1C_6fusion15FusionCallbacksIS1G_NS1K_17LinearCombinationIffffLNS_15FloatRoundStyleE2EEESG_S1J_JEEENS4_5SM1004TMEM4LOAD26SM100_TMEM_LOAD_16dp128b8xESY_S19_NS4_17SM75_U32x4_LDSM_NENS4_14SM90_TMA_STOREES19_NS4_17SM90_U32x4_STSM_NENS4_39AutoVectorizingCopyWithAssumedAlignmentILi128EEEEEEvvEEEEvNT_6ParamsE) ;  /* 0xffffff7002907950 */ /* 0x000fea0003c3ffff */
        .weak           $__internal_2_$__cuda_sm10x_tcgen05_guardrail_trap_unallocated_columns_being_dealloced
        .type           $__internal_2_$__cuda_sm10x_tcgen05_guardrail_trap_unallocated_columns_being_dealloced,@function
        .size           $__internal_2_$__cuda_sm10x_tcgen05_guardrail_trap_unallocated_columns_being_dealloced,(.L_x_174 - $__internal_2_$__cuda_sm10x_tcgen05_guardrail_trap_unallocated_columns_being_dealloced)
$__internal_2_$__cuda_sm10x_tcgen05_guardrail_trap_unallocated_columns_being_dealloced:
[----:B------:R-:W-:Y:S05]  /*8dc0*/  BPT.TRAP 0x1 ;  /* 0x000000040000795c */ /* 0x000fea0000300000 */
[----:B------:R-:W-:-:S04]  /*8dd0*/  HFMA2 R3, -RZ, RZ, 0, 0 ;  /* 0x00000000ff037431 */ /* 0x000fc800000001ff */
[----:B------:R-:W-:Y:S05]  /*8de0*/  RET.REL.NODEC R2 `(_ZN7cutlass13device_kernelINS_4gemm6kernel13GemmUniversalIN4cute5tupleIJiiiiEEENS1_10collective13CollectiveMmaINS1_35MainloopSm100TmaUmmaWarpSpecializedILi2ELi2ELi4ENS5_IJNS4_1CILi1EEESB_SB_EEEEENS5_IJNSA_ILi64EEENSA_ILi128EEESF_EEEfNS5_IJlSB_lEEEfSH_NS4_8TiledMMAINS4_8MMA_AtomIJNS4_17SM100_MMA_TF32_SSINS_10tfloat32_tESL_fLi64ELi128ELNS4_4UMMA5MajorE0ELSN_0ELNSM_7ScaleInE0ELSO_0EEEEEENS4_6LayoutISC_NS5_IJNSA_ILi0EEESS_SS_EEEEENS5_IJNS4_10UnderscoreESV_SV_EEEEENS4_13SM90_TMA_LOADENS4_14ComposedLayoutINS4_7SwizzleILi3ELi4ELi3EEENS4_18smem_ptr_flag_bitsILi32EEENSR_INS5_IJNSA_ILi8EEENSA_ILi32EEEEEENS5_IJS15_SB_EEEEEEEvNS4_8identityESY_S19_vS1A_EENS_8epilogue10collective18CollectiveEpilogueINS1C_23Sm100TmaWarpSpecializedILi4ELi2ELi16ELb1ELb0EEEJSG_NS5_IJNSR_ISE_SB_EENSR_IS15_SB_EEEEEfSH_fSH_NS1C_6fusion15FusionCallbacksIS1G_NS1K_17LinearCombinationIffffLNS_15FloatRoundStyleE2EEESG_S1J_JEEENS4_5SM1004TMEM4LOAD26SM100_TMEM_LOAD_16dp128b8xESY_S19_NS4_17SM75_U32x4_LDSM_NENS4_14SM90_TMA_STOREES19_NS4_17SM90_U32x4_STSM_NENS4_39AutoVectorizingCopyWithAssumedAlignmentILi128EEEEEEvvEEEEvNT_6ParamsE) ;  /* 0xffffff7002847950 */ /* 0x000fea0003c3ffff */
.L_x_173:
[----:B------:R-:W-:-:S00]  /*8df0*/  BRA `(.L_x_173) ;  /* 0xfffffffc00fc7947 */ /* 0x000fc0000383ffff */
[----:B------:R-:W-:-:S00]  /*8e00*/  NOP ;  /* 0x0000000000007918 */ /* 0x000fc00000000000 */
[----:B------:R-:W-:-:S00]  /*8e10*/  NOP ;  /* 0x0000000000007918 */ /* 0x000fc00000000000 */
[----:B------:R-:W-:-:S00]  /*8e20*/  NOP ;  /* 0x0000000000007918 */ /* 0x000fc00000000000 */
[----:B------:R-:W-:-:S00]  /*8e30*/  NOP ;  /* 0x0000000000007918 */ /* 0x000fc00000000000 */
[----:B------:R-:W-:-:S00]  /*8e40*/  NOP ;  /* 0x0000000000007918 */ /* 0x000fc00000000000 */
[----:B------:R-:W-:-:S00]  /*8e50*/  NOP ;  /* 0x0000000000007918 */ /* 0x000fc00000000000 */
[----:B------:R-:W-:-:S00]  /*8e60*/  NOP ;  /* 0x0000000000007918 */ /* 0x000fc00000000000 */
[----:B------:R-:W-:-:S00]  /*8e70*/  NOP ;  /* 0x0000000000007918 */ /* 0x000fc00000000000 */
.L_x_174:


//--------------------- .nv.global.init           --------------------------
	.section	.nv.global.init,"aw",@progbits
.nv.global.init:
	.type		$str$27,@object
	.size		$str$27,($str$28 - $str$27)
$str$27:
        /*0000*/ 	.byte	0x28, 0x61, 0x64, 0x64, 0x72, 0x65, 0x73, 0x73, 0x20, 0x26, 0x20, 0x6d, 0x61, 0x73, 0x6b, 0x29
        /*0010*/ 	.byte	0x20, 0x3d, 0x3d, 0x20, 0x30, 0x00
	.type		$str$28,@object
	.size		$str$28,($str$26 - $str$28)
$str$28:
        /*0016*/ 	.byte	0x2f, 0x74, 0x6d, 0x70, 0x2f, 0x63, 0x75, 0x74, 0x6c, 0x61, 0x73, 0x73, 0x5f, 0x73, 0x77, 0x65
        /*0026*/ 	.byte	0x65, 0x70, 0x5f, 0x73, 0x72, 0x63, 0x2f, 0x69, 0x6e, 0x63, 0x6c, 0x75, 0x64, 0x65, 0x2f, 0x63
        /*0036*/ 	.byte	0x75, 0x74, 0x65, 0x2f, 0x70, 0x6f, 0x69, 0x6e, 0x74, 0x65, 0x72, 0x5f, 0x66, 0x6c, 0x61, 0x67
        /*0046*/ 	.byte	0x67, 0x65, 0x64, 0x2e, 0x68, 0x70, 0x70, 0x00
	.type		$str$26,@object
	.size		$str$26,($str$25 - $str$26)
$str$26:
        /*004e*/ 	.byte	0x2f, 0x74, 0x6d, 0x70, 0x2f, 0x63, 0x75, 0x74, 0x6c, 0x61, 0x73, 0x73, 0x5f, 0x73, 0x77, 0x65
        /*005e*/ 	.byte	0x65, 0x70, 0x5f, 0x73, 0x72, 0x63, 0x2f, 0x69, 0x6e, 0x63, 0x6c, 0x75, 0x64, 0x65, 0x2f, 0x63
        /*006e*/ 	.byte	0x75, 0x74, 0x65, 0x2f, 0x61, 0x74, 0x6f, 0x6d, 0x2f, 0x63, 0x6f, 0x70, 0x79, 0x5f, 0x74, 0x72
        /*007e*/ 	.byte	0x61, 0x69, 0x74, 0x73, 0x5f, 0x73, 0x6d, 0x31, 0x30, 0x30, 0x2e, 0x68, 0x70, 0x70, 0x00
	.type		$str$25,@object
	.size		$str$25,(__unnamed_1 - $str$25)
$str$25:
        /*008d*/ 	.byte	0x28, 0x28, 0x75, 0x69, 0x6e, 0x74, 0x33, 0x32, 0x5f, 0x74, 0x28, 0x74, 0x68, 0x72, 0x65, 0x61
        /*009d*/ 	.byte	0x64, 0x49, 0x64, 0x78, 0x2e, 0x78, 0x29, 0x20, 0x2f, 0x20, 0x33, 0x32, 0x29, 0x20, 0x25, 0x20
        /*00ad*/ 	.byte	0x34, 0x29, 0x20, 0x3d, 0x3d, 0x20, 0x28, 0x28, 0x28, 0x74, 0x6d, 0x65, 0x6d, 0x5f, 0x61, 0x64
        /*00bd*/ 	.byte	0x64, 0x72, 0x20, 0x3e, 0x3e, 0x20, 0x31, 0x36, 0x29, 0x20, 0x2f, 0x20, 0x33, 0x32, 0x29, 0x20
        /*00cd*/ 	.byte	0x25, 0x20, 0x34, 0x29, 0x00
	.type		__unnamed_1,@object
	.size		__unnamed_1,(__unnamed_2 - __unnamed_1)
__unnamed_1:
        /*00d2*/ 	.byte	0x61, 0x75, 0x74, 0x6f, 0x20, 0x63, 0x75, 0x74, 0x65, 0x3a, 0x3a, 0x61, 0x73, 0x5f, 0x70, 0x6f
        /* <DEDUP_REMOVED lines=23> */
        /*0252*/ 	.byte	0x3c, 0x32, 0x30, 0x34, 0x38, 0x3e, 0x3e, 0x3e, 0x3e, 0x5d, 0x00
	.type		__unnamed_2,@object
	.size		__unnamed_2,(.L_2 - __unnamed_2)
__unnamed_2:
        /* <DEDUP_REMOVED lines=45> */
        /*052d*/ 	.byte	0x3e, 0x3e, 0x3e, 0x5d, 0x00
.L_2:


//--------------------- .nv.shared._ZN7cutlass13device_kernelINS_4gemm6kernel13GemmUniversalIN4cute5tupleIJiiiiEEENS1_10collective13CollectiveMmaINS1_35MainloopSm100TmaUmmaWarpSpecializedILi2ELi2ELi4ENS5_IJNS4_1CILi1EEESB_SB_EEEEENS5_IJNSA_ILi64EEENSA_ILi128EEESF_EEEfNS5_IJlSB_lEEEfSH_NS4_8TiledMMAINS4_8MMA_AtomIJNS4_17SM100_MMA_TF32_SSINS_10tfloat32_tESL_fLi64ELi128ELNS4_4UMMA5MajorE0ELSN_0ELNSM_7ScaleInE0ELSO_0EEEEEENS4_6LayoutISC_NS5_IJNSA_ILi0EEESS_SS_EEEEENS5_IJNS4_10UnderscoreESV_SV_EEEEENS4_13SM90_TMA_LOADENS4_14ComposedLayoutINS4_7SwizzleILi3ELi4ELi3EEENS4_18smem_ptr_flag_bitsILi32EEENSR_INS5_IJNSA_ILi8EEENSA_ILi32EEEEEENS5_IJS15_SB_EEEEEEEvNS4_8identityESY_S19_vS1A_EENS_8epilogue10collective18CollectiveEpilogueINS1C_23Sm100TmaWarpSpecializedILi4ELi2ELi16ELb1ELb0EEEJSG_NS5_IJNSR_ISE_SB_EENSR_IS15_SB_EEEEEfSH_fSH_NS1C_6fusion15FusionCallbacksIS1G_NS1K_17LinearCombinationIffffLNS_15FloatRoundStyleE2EEESG_S1J_JEEENS4_5SM1004TMEM4LOAD26SM100_TMEM_LOAD_16dp128b8xESY_S19_NS4_17SM75_U32x4_LDSM_NENS4_14SM90_TMA_STOREES19_NS4_17SM90_U32x4_STSM_NENS4_39AutoVectorizingCopyWithAssumedAlignmentILi128EEEEEEvvEEEEvNT_6ParamsE --------------------------
	.section	.nv.shared._ZN7cutlass13device_kernelINS_4gemm6kernel13GemmUniversalIN4cute5tupleIJiiiiEEENS1_10collective13CollectiveMmaINS1_35MainloopSm100TmaUmmaWarpSpecializedILi2ELi2ELi4ENS5_IJNS4_1CILi1EEESB_SB_EEEEENS5_IJNSA_ILi64EEENSA_ILi128EEESF_EEEfNS5_IJlSB_lEEEfSH_NS4_8TiledMMAINS4_8MMA_AtomIJNS4_17SM100_MMA_TF32_SSINS_10tfloat32_tESL_fLi64ELi128ELNS4_4UMMA5MajorE0ELSN_0ELNSM_7ScaleInE0ELSO_0EEEEEENS4_6LayoutISC_NS5_IJNSA_ILi0EEESS_SS_EEEEENS5_IJNS4_10UnderscoreESV_SV_EEEEENS4_13SM90_TMA_LOADENS4_14ComposedLayoutINS4_7SwizzleILi3ELi4ELi3EEENS4_18smem_ptr_flag_bitsILi32EEENSR_INS5_IJNSA_ILi8EEENSA_ILi32EEEEEENS5_IJS15_SB_EEEEEEEvNS4_8identityESY_S19_vS1A_EENS_8epilogue10collective18CollectiveEpilogueINS1C_23Sm100TmaWarpSpecializedILi4ELi2ELi16ELb1ELb0EEEJSG_NS5_IJNSR_ISE_SB_EENSR_IS15_SB_EEEEEfSH_fSH_NS1C_6fusion15FusionCallbacksIS1G_NS1K_17LinearCombinationIffffLNS_15FloatRoundStyleE2EEESG_S1J_JEEENS4_5SM1004TMEM4LOAD26SM100_TMEM_LOAD_16dp128b8xESY_S19_NS4_17SM75_U32x4_LDSM_NENS4_14SM90_TMA_STOREES19_NS4_17SM90_U32x4_STSM_NENS4_39AutoVectorizingCopyWithAssumedAlignmentILi128EEEEEEvvEEEEvNT_6ParamsE,"aw",@nobits
	.sectionflags	@""
	.align	16
	.zero		1024


//--------------------- .nv.shared.reserved.0     --------------------------
	.section	.nv.shared.reserved.0,"aw",@nobits
	.weak		__nv_reservedSMEM_offset_0_alias
	.size		__nv_reservedSMEM_offset_0_alias, 0, 64
	.other		__nv_reservedSMEM_offset_0_alias,@"STO_CUDA_RESERVED_SHARED STV_DEFAULT"
__nv_reservedSMEM_offset_0_alias:
	.zero		0
.nv.shared.reserved.0:
	.zero		64
	.weak		__nv_reservedSMEM_tcgen05_partition
	.type		__nv_reservedSMEM_tcgen05_partition,@object
	.size		__nv_reservedSMEM_tcgen05_partition,(.L_0 - __nv_reservedSMEM_tcgen05_partition)
__nv_reservedSMEM_tcgen05_partition:
	.zero		32
.L_0:


//--------------------- .nv.global                --------------------------
	.section	.nv.global,"aw",@nobits
.nv.global:
	.type		_ZN40_INTERNAL_0a14d2e4_4_k_cu_d9dbd7e3_310174cute1_E,@object
	.size		_ZN40_INTERNAL_0a14d2e4_4_k_cu_d9dbd7e3_310174cute1_E,(_ZN40_INTERNAL_0a14d2e4_4_k_cu_d9dbd7e3_310174cuda3std3__45__cpo6cbeginE - _ZN40_INTERNAL_0a14d2e4_4_k_cu_d9dbd7e3_310174cute1_E)
_ZN40_INTERNAL_0a14d2e4_4_k_cu_d9dbd7e3_310174cute1_E:
	.zero		1
	.type		_ZN40_INTERNAL_0a14d2e4_4_k_cu_d9dbd7e3_310174cuda3std3__45__cpo6cbeginE,@object
	.size		_ZN40_INTERNAL_0a14d2e4_4_k_cu_d9dbd7e3_310174cuda3std3__45__cpo6cbeginE,(_ZN40_INTERNAL_0a14d2e4_4_k_cu_d9dbd7e3_310174cuda3std3__48in_placeE - _ZN40_INTERNAL_0a14d2e4_4_k_cu_d9dbd7e3_310174cuda3std3__45__cpo6cbeginE)
_ZN40_INTERNAL_0a14d2e4_4_k_cu_d9dbd7e3_310174cuda3std3__45__cpo6cbeginE:
	.zero		1
	.type		_ZN40_INTERNAL_0a14d2e4_4_k_cu_d9dbd7e3_310174cuda3std3__48in_placeE,@object
	.size		_ZN40_INTERNAL_0a14d2e4_4_k_cu_d9dbd7e3_310174cuda3std3__48in_placeE,(_ZN40_INTERNAL_0a14d2e4_4_k_cu_d9dbd7e3_310174cuda3std6ranges3__45__cpo9iter_moveE - _ZN40_INTERNAL_0a14d2e4_4_k_cu_d9dbd7e3_310174cuda3std3__48in_placeE)
_ZN40_INTERNAL_0a14d2e4_4_k_cu_d9dbd7e3_310174cuda3std3__48in_placeE:
	.zero		1
	.type		_ZN40_INTERNAL_0a14d2e4_4_k_cu_d9dbd7e3_310174cuda3std6ranges3__45__cpo9iter_moveE,@object
	.size		_ZN40_INTERNAL_0a14d2e4_4_k_cu_d9dbd7e3_310174cuda3std6ranges3__45__cpo9iter_moveE,(_ZN40_INTERNAL_0a14d2e4_4_k_cu_d9dbd7e3_310174cuda3std3__45__cpo5beginE - _ZN40_INTERNAL_0a14d2e4_4_k_cu_d9dbd7e3_310174cuda3std6ranges3__45__cpo9iter_moveE)
_ZN40_INTERNAL_0a14d2e4_4_k_cu_d9dbd7e3_310174cuda3std6ranges3__45__cpo9iter_moveE:
	.zero		1
	.type		_ZN40_INTERNAL_0a14d2e4_4_k_cu_d9dbd7e3_310174cuda3std3__45__cpo5beginE,@object
	.size		_ZN40_INTERNAL_0a14d2e4_4_k_cu_d9dbd7e3_310174cuda3std3__45__cpo5beginE,(_ZN40_INTERNAL_0a14d2e4_4_k_cu_d9dbd7e3_310174cuda3std3__442_GLOBAL__N__0a14d2e4_4_k_cu_d9dbd7e3_310176ignoreE - _ZN40_INTERNAL_0a14d2e4_4_k_cu_d9dbd7e3_310174cuda3std3__45__cpo5beginE)
_ZN40_INTERNAL_0a14d2e4_4_k_cu_d9dbd7e3_310174cuda3std3__45__cpo5beginE:
	.zero		1
	.type		_ZN40_INTERNAL_0a14d2e4_4_k_cu_d9dbd7e3_310174cuda3std3__442_GLOBAL__N__0a14d2e4_4_k_cu_d9dbd7e3_310176ignoreE,@object
	.size		_ZN40_INTERNAL_0a14d2e4_4_k_cu_d9dbd7e3_310174cuda3std3__442_GLOBAL__N__0a14d2e4_4_k_cu_d9dbd7e3_310176ignoreE,(_ZN40_INTERNAL_0a14d2e4_4_k_cu_d9dbd7e3_310174cute7productE - _ZN40_INTERNAL_0a14d2e4_4_k_cu_d9dbd7e3_310174cuda3std3__442_GLOBAL__N__0a14d2e4_4_k_cu_d9dbd7e3_310176ignoreE)
_ZN40_INTERNAL_0a14d2e4_4_k_cu_d9dbd7e3_310174cuda3std3__442_GLOBAL__N__0a14d2e4_4_k_cu_d9dbd7e3_310176ignoreE:
	.zero		1
	.type		_ZN40_INTERNAL_0a14d2e4_4_k_cu_d9dbd7e3_310174cute7productE,@object
	.size		_ZN40_INTERNAL_0a14d2e4_4_k_cu_d9dbd7e3_310174cute7productE,(_ZN40_INTERNAL_0a14d2e4_4_k_cu_d9dbd7e3_310174cuda3std3__45__cpo3endE - _ZN40_INTERNAL_0a14d2e4_4_k_cu_d9dbd7e3_310174cute7productE)
_ZN40_INTERNAL_0a14d2e4_4_k_cu_d9dbd7e3_310174cute7productE:
	.zero		1
	.type		_ZN40_INTERNAL_0a14d2e4_4_k_cu_d9dbd7e3_310174cuda3std3__45__cpo3endE,@object
	.size		_ZN40_INTERNAL_0a14d2e4_4_k_cu_d9dbd7e3_310174cuda3std3__45__cpo3endE,(_ZN40_INTERNAL_0a14d2e4_4_k_cu_d9dbd7e3_310174cuda3std3__419piecewise_constructE - _ZN40_INTERNAL_0a14d2e4_4_k_cu_d9dbd7e3_310174cuda3std3__45__cpo3endE)
_ZN40_INTERNAL_0a14d2e4_4_k_cu_d9dbd7e3_310174cuda3std3__45__cpo3endE:
	.zero		1
	.type		_ZN40_INTERNAL_0a14d2e4_4_k_cu_d9dbd7e3_310174cuda3std3__419piecewise_constructE,@object
	.size		_ZN40_INTERNAL_0a14d2e4_4_k_cu_d9dbd7e3_310174cuda3std3__419piecewise_constructE,(_ZN40_INTERNAL_0a14d2e4_4_k_cu_d9dbd7e3_310174cuda3std3__45__cpo4cendE - _ZN40_INTERNAL_0a14d2e4_4_k_cu_d9dbd7e3_310174cuda3std3__419piecewise_constructE)
_ZN40_INTERNAL_0a14d2e4_4_k_cu_d9dbd7e3_310174cuda3std3__419piecewise_constructE:
	.zero		1
	.type		_ZN40_INTERNAL_0a14d2e4_4_k_cu_d9dbd7e3_310174cuda3std3__45__cpo4cendE,@object
	.size		_ZN40_INTERNAL_0a14d2e4_4_k_cu_d9dbd7e3_310174cuda3std3__45__cpo4cendE,(_ZN40_INTERNAL_0a14d2e4_4_k_cu_d9dbd7e3_310174cuda3std6ranges3__45__cpo4swapE - _ZN40_INTERNAL_0a14d2e4_4_k_cu_d9dbd7e3_310174cuda3std3__45__cpo4cendE)
_ZN40_INTERNAL_0a14d2e4_4_k_cu_d9dbd7e3_310174cuda3std3__45__cpo4cendE:
	.zero		1
	.type		_ZN40_INTERNAL_0a14d2e4_4_k_cu_d9dbd7e3_310174cuda3std6ranges3__45__cpo4swapE,@object
	.size		_ZN40_INTERNAL_0a14d2e4_4_k_cu_d9dbd7e3_310174cuda3std6ranges3__45__cpo4swapE,(.L_10 - _ZN40_INTERNAL_0a14d2e4_4_k_cu_d9dbd7e3_310174cuda3std6ranges3__45__cpo4swapE)
_ZN40_INTERNAL_0a14d2e4_4_k_cu_d9dbd7e3_310174cuda3std6ranges3__45__cpo4swapE:
	.zero		1
.L_10:


//--------------------- .nv.constant0._ZN7cutlass13device_kernelINS_4gemm6kernel13GemmUniversalIN4cute5tupleIJiiiiEEENS1_10collective13CollectiveMmaINS1_35MainloopSm100TmaUmmaWarpSpecializedILi2ELi2ELi4ENS5_IJNS4_1CILi1EEESB_SB_EEEEENS5_IJNSA_ILi64EEENSA_ILi128EEESF_EEEfNS5_IJlSB_lEEEfSH_NS4_8TiledMMAINS4_8MMA_AtomIJNS4_17SM100_MMA_TF32_SSINS_10tfloat32_tESL_fLi64ELi128ELNS4_4UMMA5MajorE0ELSN_0ELNSM_7ScaleInE0ELSO_0EEEEEENS4_6LayoutISC_NS5_IJNSA_ILi0EEESS_SS_EEEEENS5_IJNS4_10UnderscoreESV_SV_EEEEENS4_13SM90_TMA_LOADENS4_14ComposedLayoutINS4_7SwizzleILi3ELi4ELi3EEENS4_18smem_ptr_flag_bitsILi32EEENSR_INS5_IJNSA_ILi8EEENSA_ILi32EEEEEENS5_IJS15_SB_EEEEEEEvNS4_8identityESY_S19_vS1A_EENS_8epilogue10collective18CollectiveEpilogueINS1C_23Sm100TmaWarpSpecializedILi4ELi2ELi16ELb1ELb0EEEJSG_NS5_IJNSR_ISE_SB_EENSR_IS15_SB_EEEEEfSH_fSH_NS1C_6fusion15FusionCallbacksIS1G_NS1K_17LinearCombinationIffffLNS_15FloatRoundStyleE2EEESG_S1J_JEEENS4_5SM1004TMEM4LOAD26SM100_TMEM_LOAD_16dp128b8xESY_S19_NS4_17SM75_U32x4_LDSM_NENS4_14SM90_TMA_STOREES19_NS4_17SM90_U32x4_STSM_NENS4_39AutoVectorizingCopyWithAssumedAlignmentILi128EEEEEEvvEEEEvNT_6ParamsE --------------------------
	.section	.nv.constant0._ZN7cutlass13device_kernelINS_4gemm6kernel13GemmUniversalIN4cute5tupleIJiiiiEEENS1_10collective13CollectiveMmaINS1_35MainloopSm100TmaUmmaWarpSpecializedILi2ELi2ELi4ENS5_IJNS4_1CILi1EEESB_SB_EEEEENS5_IJNSA_ILi64EEENSA_ILi128EEESF_EEEfNS5_IJlSB_lEEEfSH_NS4_8TiledMMAINS4_8MMA_AtomIJNS4_17SM100_MMA_TF32_SSINS_10tfloat32_tESL_fLi64ELi128ELNS4_4UMMA5MajorE0ELSN_0ELNSM_7ScaleInE0ELSO_0EEEEEENS4_6LayoutISC_NS5_IJNSA_ILi0EEESS_SS_EEEEENS5_IJNS4_10UnderscoreESV_SV_EEEEENS4_13SM90_TMA_LOADENS4_14ComposedLayoutINS4_7SwizzleILi3ELi4ELi3EEENS4_18smem_ptr_flag_bitsILi32EEENSR_INS5_IJNSA_ILi8EEENSA_ILi32EEEEEENS5_IJS15_SB_EEEEEEEvNS4_8identityESY_S19_vS1A_EENS_8epilogue10collective18CollectiveEpilogueINS1C_23Sm100TmaWarpSpecializedILi4ELi2ELi16ELb1ELb0EEEJSG_NS5_IJNSR_ISE_SB_EENSR_IS15_SB_EEEEEfSH_fSH_NS1C_6fusion15FusionCallbacksIS1G_NS1K_17LinearCombinationIffffLNS_15FloatRoundStyleE2EEESG_S1J_JEEENS4_5SM1004TMEM4LOAD26SM100_TMEM_LOAD_16dp128b8xESY_S19_NS4_17SM75_U32x4_LDSM_NENS4_14SM90_TMA_STOREES19_NS4_17SM90_U32x4_STSM_NENS4_39AutoVectorizingCopyWithAssumedAlignmentILi128EEEEEEvvEEEEvNT_6ParamsE,"a",@progbits
	.sectionflags	@""
	.align	4
.nv.constant0._ZN7cutlass13device_kernelINS_4gemm6kernel13GemmUniversalIN4cute5tupleIJiiiiEEENS1_10collective13CollectiveMmaINS1_35MainloopSm100TmaUmmaWarpSpecializedILi2ELi2ELi4ENS5_IJNS4_1CILi1EEESB_SB_EEEEENS5_IJNSA_ILi64EEENSA_ILi128EEESF_EEEfNS5_IJlSB_lEEEfSH_NS4_8TiledMMAINS4_8MMA_AtomIJNS4_17SM100_MMA_TF32_SSINS_10tfloat32_tESL_fLi64ELi128ELNS4_4UMMA5MajorE0ELSN_0ELNSM_7ScaleInE0ELSO_0EEEEEENS4_6LayoutISC_NS5_IJNSA_ILi0EEESS_SS_EEEEENS5_IJNS4_10UnderscoreESV_SV_EEEEENS4_13SM90_TMA_LOADENS4_14ComposedLayoutINS4_7SwizzleILi3ELi4ELi3EEENS4_18smem_ptr_flag_bitsILi32EEENSR_INS5_IJNSA_ILi8EEENSA_ILi32EEEEEENS5_IJS15_SB_EEEEEEEvNS4_8identityESY_S19_vS1A_EENS_8epilogue10collective18CollectiveEpilogueINS1C_23Sm100TmaWarpSpecializedILi4ELi2ELi16ELb1ELb0EEEJSG_NS5_IJNSR_ISE_SB_EENSR_IS15_SB_EEEEEfSH_fSH_NS1C_6fusion15FusionCallbacksIS1G_NS1K_17LinearCombinationIffffLNS_15FloatRoundStyleE2EEESG_S1J_JEEENS4_5SM1004TMEM4LOAD26SM100_TMEM_LOAD_16dp128b8xESY_S19_NS4_17SM75_U32x4_LDSM_NENS4_14SM90_TMA_STOREES19_NS4_17SM90_U32x4_STSM_NENS4_39AutoVectorizingCopyWithAssumedAlignmentILi128EEEEEEvvEEEEvNT_6ParamsE:
	.zero		2944


//--------------------- SYMBOLS --------------------------

	.type		.nv.reservedSmem.offset0,@object
	.size		.nv.reservedSmem.offset0,0x4
	.type		.nv.reservedSmem.cap,@object
	.size		.nv.reservedSmem.cap,0x4
	.type		__assertfail,@function
